	.target	sm_100a

	.elftype	@"ET_EXEC"


//--------------------- .note.nv.tkinfo           --------------------------
	.section	.note.nv.tkinfo,"",@"SHT_NOTE"
	.sectionflags	@"SHF_NOTE_NV_TKINFO"
	.tkinfo
        /*0018*/ 	.word	0x00000002
        /*0030*/ 	.string	""
        /*0030*/ 	.string	"ptxas"
        /*0030*/ 	.string	"Cuda compilation tools, release 13.0, V13.0.88"
        /*0030*/ 	.string	"Build cuda_13.0.r13.0/compiler.36424714_0"
        /*0030*/ 	.string	"-arch sm_100a -m 64 "



//--------------------- .note.nv.cuinfo           --------------------------
	.section	.note.nv.cuinfo,"",@"SHT_NOTE"
	.sectionflags	@"SHF_NOTE_NV_CUINFO"
        /*0018*/ 	.short	0x0002
        /*001a*/ 	.short	0x0064
        /*001c*/ 	.short	0x0082
	.zero		2


//--------------------- .nv.info                  --------------------------
	.section	.nv.info,"",@"SHT_CUDA_INFO"
	.align	4


	//----- nvinfo : EIATTR_REGCOUNT
	.align		4
        /*0000*/ 	.byte	0x04, 0x2f
        /*0002*/ 	.short	(.L_12 - .L_11)
	.align		4
.L_11:
        /*0004*/ 	.word	index@(_ZN7cutlass13device_kernelIN5flash11enable_sm90INS1_16FlashAttnFwdSm90INS1_25CollectiveMainloopFwdSm90ILi2EN4cute5tupleIJNS5_1CILi1EEES8_S8_EEENS6_IJNS7_ILi128EEENS7_ILi160EEENS7_ILi192EEEEEELi128ENS_12float_e4m3_tEfNS_4arch4Sm90ELb1ELb0ELb0ELb1ELb0ELb1ELb0ELb1ELb1ELb0ELb0ELb0EEENS1_21CollectiveEpilogueFwdINS6_IJSA_SA_SB_EEES9_NS_10bfloat16_tESG_Li256ELb1ELb0ELb0ELb1EEENS1_36VarlenDynamicPersistentTileSchedulerILi128ELi160ELi256ELi128ELb0ELb0ELb1ELb1ELb1ELb1EEEEEEEEEvNT_6ParamsE)
        /*0008*/ 	.word	0x00000004


	//----- nvinfo : EIATTR_FRAME_SIZE
	.align		4
.L_12:
        /*000c*/ 	.byte	0x04, 0x11
        /*000e*/ 	.short	(.L_14 - .L_13)
	.align		4
.L_13:
        /*0010*/ 	.word	index@(_ZN7cutlass13device_kernelIN5flash11enable_sm90INS1_16FlashAttnFwdSm90INS1_25CollectiveMainloopFwdSm90ILi2EN4cute5tupleIJNS5_1CILi1EEES8_S8_EEENS6_IJNS7_ILi128EEENS7_ILi160EEENS7_ILi192EEEEEELi128ENS_12float_e4m3_tEfNS_4arch4Sm90ELb1ELb0ELb0ELb1ELb0ELb1ELb0ELb1ELb1ELb0ELb0ELb0EEENS1_21CollectiveEpilogueFwdINS6_IJSA_SA_SB_EEES9_NS_10bfloat16_tESG_Li256ELb1ELb0ELb0ELb1EEENS1_36VarlenDynamicPersistentTileSchedulerILi128ELi160ELi256ELi128ELb0ELb0ELb1ELb1ELb1ELb1EEEEEEEEEvNT_6ParamsE)
        /*0014*/ 	.word	0x00000000


	//----- nvinfo : EIATTR_REGCOUNT
	.align		4
.L_14:
        /*0018*/ 	.byte	0x04, 0x2f
        /*001a*/ 	.short	(.L_16 - .L_15)
	.align		4
.L_15:
        /*001c*/ 	.word	index@(_ZN7cutlass13device_kernelIN5flash11enable_sm90INS1_16FlashAttnFwdSm90INS1_25CollectiveMainloopFwdSm90ILi2EN4cute5tupleIJNS5_1CILi1EEES8_S8_EEENS6_IJNS7_ILi128EEENS7_ILi160EEENS7_ILi192EEEEEELi128ENS_12float_e4m3_tEfNS_4arch4Sm90ELb1ELb0ELb0ELb1ELb0ELb0ELb0ELb1ELb1ELb0ELb0ELb0EEENS1_21CollectiveEpilogueFwdINS6_IJSA_SA_SB_EEES9_NS_10bfloat16_tESG_Li256ELb1ELb0ELb0ELb1EEENS1_36VarlenDynamicPersistentTileSchedulerILi128ELi160ELi256ELi128ELb0ELb0ELb1ELb1ELb1ELb1EEEEEEEEEvNT_6ParamsE)
        /*0020*/ 	.word	0x00000004


	//----- nvinfo : EIATTR_FRAME_SIZE
	.align		4
.L_16:
        /*0024*/ 	.byte	0x04, 0x11
        /*0026*/ 	.short	(.L_18 - .L_17)
	.align		4
.L_17:
        /*0028*/ 	.word	index@(_ZN7cutlass13device_kernelIN5flash11enable_sm90INS1_16FlashAttnFwdSm90INS1_25CollectiveMainloopFwdSm90ILi2EN4cute5tupleIJNS5_1CILi1EEES8_S8_EEENS6_IJNS7_ILi128EEENS7_ILi160EEENS7_ILi192EEEEEELi128ENS_12float_e4m3_tEfNS_4arch4Sm90ELb1ELb0ELb0ELb1ELb0ELb0ELb0ELb1ELb1ELb0ELb0ELb0EEENS1_21CollectiveEpilogueFwdINS6_IJSA_SA_SB_EEES9_NS_10bfloat16_tESG_Li256ELb1ELb0ELb0ELb1EEENS1_36VarlenDynamicPersistentTileSchedulerILi128ELi160ELi256ELi128ELb0ELb0ELb1ELb1ELb1ELb1EEEEEEEEEvNT_6ParamsE)
        /*002c*/ 	.word	0x00000000


	//----- nvinfo : EIATTR_REGCOUNT
	.align		4
.L_18:
        /*0030*/ 	.byte	0x04, 0x2f
        /*0032*/ 	.short	(.L_20 - .L_19)
	.align		4
.L_19:
        /*0034*/ 	.word	index@(_ZN7cutlass13device_kernelIN5flash11enable_sm90INS1_16FlashAttnFwdSm90INS1_25CollectiveMainloopFwdSm90ILi2EN4cute5tupleIJNS5_1CILi1EEES8_S8_EEENS6_IJNS7_ILi128EEENS7_ILi160EEENS7_ILi192EEEEEELi128ENS_12float_e4m3_tEfNS_4arch4Sm90ELb1ELb0ELb0ELb0ELb0ELb0ELb0ELb1ELb1ELb0ELb0ELb0EEENS1_21CollectiveEpilogueFwdINS6_IJSA_SA_SB_EEES9_NS_10bfloat16_tESG_Li256ELb0ELb0ELb0ELb1EEENS1_30DynamicPersistentTileSchedulerILi256ELi128ELb0ELb0ELb1EEEEEEEEEvNT_6ParamsE)
        /*0038*/ 	.word	0x00000004


	//----- nvinfo : EIATTR_FRAME_SIZE
	.align		4
.L_20:
        /*003c*/ 	.byte	0x04, 0x11
        /*003e*/ 	.short	(.L_22 - .L_21)
	.align		4
.L_21:
        /*0040*/ 	.word	index@(_ZN7cutlass13device_kernelIN5flash11enable_sm90INS1_16FlashAttnFwdSm90INS1_25CollectiveMainloopFwdSm90ILi2EN4cute5tupleIJNS5_1CILi1EEES8_S8_EEENS6_IJNS7_ILi128EEENS7_ILi160EEENS7_ILi192EEEEEELi128ENS_12float_e4m3_tEfNS_4arch4Sm90ELb1ELb0ELb0ELb0ELb0ELb0ELb0ELb1ELb1ELb0ELb0ELb0EEENS1_21CollectiveEpilogueFwdINS6_IJSA_SA_SB_EEES9_NS_10bfloat16_tESG_Li256ELb0ELb0ELb0ELb1EEENS1_30DynamicPersistentTileSchedulerILi256ELi128ELb0ELb0ELb1EEEEEEEEEvNT_6ParamsE)
        /*0044*/ 	.word	0x00000000


	//----- nvinfo : EIATTR_REGCOUNT
	.align		4
.L_22:
        /*0048*/ 	.byte	0x04, 0x2f
        /*004a*/ 	.short	(.L_24 - .L_23)
	.align		4
.L_23:
        /*004c*/ 	.word	index@(_ZN7cutlass13device_kernelIN5flash11enable_sm90INS1_16FlashAttnFwdSm90INS1_25CollectiveMainloopFwdSm90ILi2EN4cute5tupleIJNS5_1CILi1EEES8_S8_EEENS6_IJNS7_ILi128EEENS7_ILi160EEENS7_ILi192EEEEEELi128ENS_12float_e4m3_tEfNS_4arch4Sm90ELb0ELb1ELb0ELb1ELb0ELb1ELb0ELb1ELb1ELb0ELb0ELb0EEENS1_21CollectiveEpilogueFwdINS6_IJSA_SA_SB_EEES9_NS_10bfloat16_tESG_Li256ELb1ELb0ELb0ELb1EEENS1_36VarlenDynamicPersistentTileSchedulerILi128ELi160ELi256ELi128ELb0ELb0ELb1ELb1ELb0ELb1EEEEEEEEEvNT_6ParamsE)
        /*0050*/ 	.word	0x00000004


	//----- nvinfo : EIATTR_FRAME_SIZE
	.align		4
.L_24:
        /*0054*/ 	.byte	0x04, 0x11
        /*0056*/ 	.short	(.L_26 - .L_25)
	.align		4
.L_25:
        /*0058*/ 	.word	index@(_ZN7cutlass13device_kernelIN5flash11enable_sm90INS1_16FlashAttnFwdSm90INS1_25CollectiveMainloopFwdSm90ILi2EN4cute5tupleIJNS5_1CILi1EEES8_S8_EEENS6_IJNS7_ILi128EEENS7_ILi160EEENS7_ILi192EEEEEELi128ENS_12float_e4m3_tEfNS_4arch4Sm90ELb0ELb1ELb0ELb1ELb0ELb1ELb0ELb1ELb1ELb0ELb0ELb0EEENS1_21CollectiveEpilogueFwdINS6_IJSA_SA_SB_EEES9_NS_10bfloat16_tESG_Li256ELb1ELb0ELb0ELb1EEENS1_36VarlenDynamicPersistentTileSchedulerILi128ELi160ELi256ELi128ELb0ELb0ELb1ELb1ELb0ELb1EEEEEEEEEvNT_6ParamsE)
        /*005c*/ 	.word	0x00000000


	//----- nvinfo : EIATTR_REGCOUNT
	.align		4
.L_26:
        /*0060*/ 	.byte	0x04, 0x2f
        /*0062*/ 	.short	(.L_28 - .L_27)
	.align		4
.L_27:
        /*0064*/ 	.word	index@(_ZN7cutlass13device_kernelIN5flash11enable_sm90INS1_16FlashAttnFwdSm90INS1_25CollectiveMainloopFwdSm90ILi2EN4cute5tupleIJNS5_1CILi1EEES8_S8_EEENS6_IJNS7_ILi128EEENS7_ILi160EEENS7_ILi192EEEEEELi128ENS_12float_e4m3_tEfNS_4arch4Sm90ELb0ELb1ELb0ELb1ELb0ELb0ELb0ELb1ELb1ELb0ELb0ELb0EEENS1_21CollectiveEpilogueFwdINS6_IJSA_SA_SB_EEES9_NS_10bfloat16_tESG_Li256ELb1ELb0ELb0ELb1EEENS1_36VarlenDynamicPersistentTileSchedulerILi128ELi160ELi256ELi128ELb0ELb0ELb1ELb1ELb0ELb1EEEEEEEEEvNT_6ParamsE)
        /*0068*/ 	.word	0x00000004


	//----- nvinfo : EIATTR_FRAME_SIZE
	.align		4
.L_28:
        /*006c*/ 	.byte	0x04, 0x11
        /*006e*/ 	.short	(.L_30 - .L_29)
	.align		4
.L_29:
        /*0070*/ 	.word	index@(_ZN7cutlass13device_kernelIN5flash11enable_sm90INS1_16FlashAttnFwdSm90INS1_25CollectiveMainloopFwdSm90ILi2EN4cute5tupleIJNS5_1CILi1EEES8_S8_EEENS6_IJNS7_ILi128EEENS7_ILi160EEENS7_ILi192EEEEEELi128ENS_12float_e4m3_tEfNS_4arch4Sm90ELb0ELb1ELb0ELb1ELb0ELb0ELb0ELb1ELb1ELb0ELb0ELb0EEENS1_21CollectiveEpilogueFwdINS6_IJSA_SA_SB_EEES9_NS_10bfloat16_tESG_Li256ELb1ELb0ELb0ELb1EEENS1_36VarlenDynamicPersistentTileSchedulerILi128ELi160ELi256ELi128ELb0ELb0ELb1ELb1ELb0ELb1EEEEEEEEEvNT_6ParamsE)
        /*0074*/ 	.word	0x00000000


	//----- nvinfo : EIATTR_REGCOUNT
	.align		4
.L_30:
        /*0078*/ 	.byte	0x04, 0x2f
        /*007a*/ 	.short	(.L_32 - .L_31)
	.align		4
.L_31:
        /*007c*/ 	.word	index@(_ZN7cutlass13device_kernelIN5flash11enable_sm90INS1_16FlashAttnFwdSm90INS1_25CollectiveMainloopFwdSm90ILi2EN4cute5tupleIJNS5_1CILi1EEES8_S8_EEENS6_IJNS7_ILi128EEENS7_ILi160EEENS7_ILi192EEEEEELi128ENS_12float_e4m3_tEfNS_4arch4Sm90ELb0ELb1ELb0ELb0ELb0ELb0ELb0ELb1ELb1ELb0ELb0ELb0EEENS1_21CollectiveEpilogueFwdINS6_IJSA_SA_SB_EEES9_NS_10bfloat16_tESG_Li256ELb0ELb0ELb0ELb1EEENS1_30DynamicPersistentTileSchedulerILi256ELi128ELb0ELb0ELb1EEEEEEEEEvNT_6ParamsE)
        /*0080*/ 	.word	0x00000004


	//----- nvinfo : EIATTR_FRAME_SIZE
	.align		4
.L_32:
        /*0084*/ 	.byte	0x04, 0x11
        /*0086*/ 	.short	(.L_34 - .L_33)
	.align		4
.L_33:
        /*0088*/ 	.word	index@(_ZN7cutlass13device_kernelIN5flash11enable_sm90INS1_16FlashAttnFwdSm90INS1_25CollectiveMainloopFwdSm90ILi2EN4cute5tupleIJNS5_1CILi1EEES8_S8_EEENS6_IJNS7_ILi128EEENS7_ILi160EEENS7_ILi192EEEEEELi128ENS_12float_e4m3_tEfNS_4arch4Sm90ELb0ELb1ELb0ELb0ELb0ELb0ELb0ELb1ELb1ELb0ELb0ELb0EEENS1_21CollectiveEpilogueFwdINS6_IJSA_SA_SB_EEES9_NS_10bfloat16_tESG_Li256ELb0ELb0ELb0ELb1EEENS1_30DynamicPersistentTileSchedulerILi256ELi128ELb0ELb0ELb1EEEEEEEEEvNT_6ParamsE)
        /*008c*/ 	.word	0x00000000


	//----- nvinfo : EIATTR_REGCOUNT
	.align		4
.L_34:
        /*0090*/ 	.byte	0x04, 0x2f
        /*0092*/ 	.short	(.L_36 - .L_35)
	.align		4
.L_35:
        /*0094*/ 	.word	index@(_ZN7cutlass13device_kernelIN5flash11enable_sm90INS1_16FlashAttnFwdSm90INS1_25CollectiveMainloopFwdSm90ILi2EN4cute5tupleIJNS5_1CILi1EEES8_S8_EEENS6_IJNS7_ILi128EEENS7_ILi160EEENS7_ILi192EEEEEELi128ENS_12float_e4m3_tEfNS_4arch4Sm90ELb0ELb0ELb0ELb1ELb0ELb1ELb0ELb1ELb1ELb0ELb0ELb0EEENS1_21CollectiveEpilogueFwdINS6_IJSA_SA_SB_EEES9_NS_10bfloat16_tESG_Li256ELb1ELb0ELb0ELb1EEENS1_36VarlenDynamicPersistentTileSchedulerILi128ELi160ELi256ELi128ELb0ELb0ELb1ELb0ELb1ELb1EEEEEEEEEvNT_6ParamsE)
        /*0098*/ 	.word	0x00000004


	//----- nvinfo : EIATTR_FRAME_SIZE
	.align		4
.L_36:
        /*009c*/ 	.byte	0x04, 0x11
        /*009e*/ 	.short	(.L_38 - .L_37)
	.align		4
.L_37:
        /*00a0*/ 	.word	index@(_ZN7cutlass13device_kernelIN5flash11enable_sm90INS1_16FlashAttnFwdSm90INS1_25CollectiveMainloopFwdSm90ILi2EN4cute5tupleIJNS5_1CILi1EEES8_S8_EEENS6_IJNS7_ILi128EEENS7_ILi160EEENS7_ILi192EEEEEELi128ENS_12float_e4m3_tEfNS_4arch4Sm90ELb0ELb0ELb0ELb1ELb0ELb1ELb0ELb1ELb1ELb0ELb0ELb0EEENS1_21CollectiveEpilogueFwdINS6_IJSA_SA_SB_EEES9_NS_10bfloat16_tESG_Li256ELb1ELb0ELb0ELb1EEENS1_36VarlenDynamicPersistentTileSchedulerILi128ELi160ELi256ELi128ELb0ELb0ELb1ELb0ELb1ELb1EEEEEEEEEvNT_6ParamsE)
        /*00a4*/ 	.word	0x00000000


	//----- nvinfo : EIATTR_REGCOUNT
	.align		4
.L_38:
        /*00a8*/ 	.byte	0x04, 0x2f
        /*00aa*/ 	.short	(.L_40 - .L_39)
	.align		4
.L_39:
        /*00ac*/ 	.word	index@(_ZN7cutlass13device_kernelIN5flash11enable_sm90INS1_16FlashAttnFwdSm90INS1_25CollectiveMainloopFwdSm90ILi2EN4cute5tupleIJNS5_1CILi1EEES8_S8_EEENS6_IJNS7_ILi128EEENS7_ILi160EEENS7_ILi192EEEEEELi128ENS_12float_e4m3_tEfNS_4arch4Sm90ELb0ELb0ELb0ELb1ELb0ELb0ELb0ELb1ELb1ELb0ELb0ELb0EEENS1_21CollectiveEpilogueFwdINS6_IJSA_SA_SB_EEES9_NS_10bfloat16_tESG_Li256ELb1ELb0ELb0ELb1EEENS1_36VarlenDynamicPersistentTileSchedulerILi128ELi160ELi256ELi128ELb0ELb0ELb1ELb0ELb1ELb1EEEEEEEEEvNT_6ParamsE)
        /*00b0*/ 	.word	0x00000004


	//----- nvinfo : EIATTR_FRAME_SIZE
	.align		4
.L_40:
        /*00b4*/ 	.byte	0x04, 0x11
        /*00b6*/ 	.short	(.L_42 - .L_41)
	.align		4
.L_41:
        /*00b8*/ 	.word	index@(_ZN7cutlass13device_kernelIN5flash11enable_sm90INS1_16FlashAttnFwdSm90INS1_25CollectiveMainloopFwdSm90ILi2EN4cute5tupleIJNS5_1CILi1EEES8_S8_EEENS6_IJNS7_ILi128EEENS7_ILi160EEENS7_ILi192EEEEEELi128ENS_12float_e4m3_tEfNS_4arch4Sm90ELb0ELb0ELb0ELb1ELb0ELb0ELb0ELb1ELb1ELb0ELb0ELb0EEENS1_21CollectiveEpilogueFwdINS6_IJSA_SA_SB_EEES9_NS_10bfloat16_tESG_Li256ELb1ELb0ELb0ELb1EEENS1_36VarlenDynamicPersistentTileSchedulerILi128ELi160ELi256ELi128ELb0ELb0ELb1ELb0ELb1ELb1EEEEEEEEEvNT_6ParamsE)
        /*00bc*/ 	.word	0x00000000


	//----- nvinfo : EIATTR_REGCOUNT
	.align		4
.L_42:
        /*00c0*/ 	.byte	0x04, 0x2f
        /*00c2*/ 	.short	(.L_44 - .L_43)
	.align		4
.L_43:
        /*00c4*/ 	.word	index@(_ZN7cutlass13device_kernelIN5flash11enable_sm90INS1_16FlashAttnFwdSm90INS1_25CollectiveMainloopFwdSm90ILi2EN4cute5tupleIJNS5_1CILi2EEENS7_ILi1EEES9_EEENS6_IJNS7_ILi128EEENS7_ILi160EEENS7_ILi192EEEEEELi128ENS_12float_e4m3_tEfNS_4arch4Sm90ELb0ELb0ELb0ELb0ELb0ELb0ELb0ELb1ELb1ELb0ELb0ELb0EEENS1_21CollectiveEpilogueFwdINS6_IJSB_SB_SC_EEESA_NS_10bfloat16_tESH_Li256ELb0ELb0ELb0ELb1EEENS1_29StaticPersistentTileSchedulerILb0EEEEEEEEEvNT_6ParamsE)
        /*00c8*/ 	.word	0x00000004


	//----- nvinfo : EIATTR_FRAME_SIZE
	.align		4
.L_44:
        /*00cc*/ 	.byte	0x04, 0x11
        /*00ce*/ 	.short	(.L_46 - .L_45)
	.align		4
.L_45:
        /*00d0*/ 	.word	index@(_ZN7cutlass13device_kernelIN5flash11enable_sm90INS1_16FlashAttnFwdSm90INS1_25CollectiveMainloopFwdSm90ILi2EN4cute5tupleIJNS5_1CILi2EEENS7_ILi1EEES9_EEENS6_IJNS7_ILi128EEENS7_ILi160EEENS7_ILi192EEEEEELi128ENS_12float_e4m3_tEfNS_4arch4Sm90ELb0ELb0ELb0ELb0ELb0ELb0ELb0ELb1ELb1ELb0ELb0ELb0EEENS1_21CollectiveEpilogueFwdINS6_IJSB_SB_SC_EEESA_NS_10bfloat16_tESH_Li256ELb0ELb0ELb0ELb1EEENS1_29StaticPersistentTileSchedulerILb0EEEEEEEEEvNT_6ParamsE)
        /*00d4*/ 	.word	0x00000000


	//----- nvinfo : EIATTR_REGCOUNT
	.align		4
.L_46:
        /*00d8*/ 	.byte	0x04, 0x2f
        /*00da*/ 	.short	(.L_48 - .L_47)
	.align		4
.L_47:
        /*00dc*/ 	.word	index@(_ZN7cutlass13device_kernelIN5flash11enable_sm90INS1_16FlashAttnFwdSm90INS1_25CollectiveMainloopFwdSm90ILi2EN4cute5tupleIJNS5_1CILi1EEES8_S8_EEENS6_IJNS7_ILi128EEENS7_ILi160EEENS7_ILi192EEEEEELi128ENS_12float_e4m3_tEfNS_4arch4Sm90ELb0ELb0ELb0ELb0ELb0ELb0ELb0ELb1ELb1ELb0ELb0ELb0EEENS1_21CollectiveEpilogueFwdINS6_IJSA_SA_SB_EEES9_NS_10bfloat16_tESG_Li256ELb0ELb0ELb0ELb1EEENS1_29StaticPersistentTileSchedulerILb0EEEEEEEEEvNT_6ParamsE)
        /*00e0*/ 	.word	0x00000004


	//----- nvinfo : EIATTR_FRAME_SIZE
	.align		4
.L_48:
        /*00e4*/ 	.byte	0x04, 0x11
        /*00e6*/ 	.short	(.L_50 - .L_49)
	.align		4
.L_49:
        /*00e8*/ 	.word	index@(_ZN7cutlass13device_kernelIN5flash11enable_sm90INS1_16FlashAttnFwdSm90INS1_25CollectiveMainloopFwdSm90ILi2EN4cute5tupleIJNS5_1CILi1EEES8_S8_EEENS6_IJNS7_ILi128EEENS7_ILi160EEENS7_ILi192EEEEEELi128ENS_12float_e4m3_tEfNS_4arch4Sm90ELb0ELb0ELb0ELb0ELb0ELb0ELb0ELb1ELb1ELb0ELb0ELb0EEENS1_21CollectiveEpilogueFwdINS6_IJSA_SA_SB_EEES9_NS_10bfloat16_tESG_Li256ELb0ELb0ELb0ELb1EEENS1_29StaticPersistentTileSchedulerILb0EEEEEEEEEvNT_6ParamsE)
        /*00ec*/ 	.word	0x00000000


	//----- nvinfo : EIATTR_MIN_STACK_SIZE
	.align		4
.L_50:
        /*00f0*/ 	.byte	0x04, 0x12
        /*00f2*/ 	.short	(.L_52 - .L_51)
	.align		4
.L_51:
        /*00f4*/ 	.word	index@(_ZN7cutlass13device_kernelIN5flash11enable_sm90INS1_16FlashAttnFwdSm90INS1_25CollectiveMainloopFwdSm90ILi2EN4cute5tupleIJNS5_1CILi1EEES8_S8_EEENS6_IJNS7_ILi128EEENS7_ILi160EEENS7_ILi192EEEEEELi128ENS_12float_e4m3_tEfNS_4arch4Sm90ELb0ELb0ELb0ELb0ELb0ELb0ELb0ELb1ELb1ELb0ELb0ELb0EEENS1_21CollectiveEpilogueFwdINS6_IJSA_SA_SB_EEES9_NS_10bfloat16_tESG_Li256ELb0ELb0ELb0ELb1EEENS1_29StaticPersistentTileSchedulerILb0EEEEEEEEEvNT_6ParamsE)
        /*00f8*/ 	.word	0x00000000


	//----- nvinfo : EIATTR_MIN_STACK_SIZE
	.align		4
.L_52:
        /*00fc*/ 	.byte	0x04, 0x12
        /*00fe*/ 	.short	(.L_54 - .L_53)
	.align		4
.L_53:
        /*0100*/ 	.word	index@(_ZN7cutlass13device_kernelIN5flash11enable_sm90INS1_16FlashAttnFwdSm90INS1_25CollectiveMainloopFwdSm90ILi2EN4cute5tupleIJNS5_1CILi2EEENS7_ILi1EEES9_EEENS6_IJNS7_ILi128EEENS7_ILi160EEENS7_ILi192EEEEEELi128ENS_12float_e4m3_tEfNS_4arch4Sm90ELb0ELb0ELb0ELb0ELb0ELb0ELb0ELb1ELb1ELb0ELb0ELb0EEENS1_21CollectiveEpilogueFwdINS6_IJSB_SB_SC_EEESA_NS_10bfloat16_tESH_Li256ELb0ELb0ELb0ELb1EEENS1_29StaticPersistentTileSchedulerILb0EEEEEEEEEvNT_6ParamsE)
        /*0104*/ 	.word	0x00000000


	//----- nvinfo : EIATTR_MIN_STACK_SIZE
	.align		4
.L_54:
        /*0108*/ 	.byte	0x04, 0x12
        /*010a*/ 	.short	(.L_56 - .L_55)
	.align		4
.L_55:
        /*010c*/ 	.word	index@(_ZN7cutlass13device_kernelIN5flash11enable_sm90INS1_16FlashAttnFwdSm90INS1_25CollectiveMainloopFwdSm90ILi2EN4cute5tupleIJNS5_1CILi1EEES8_S8_EEENS6_IJNS7_ILi128EEENS7_ILi160EEENS7_ILi192EEEEEELi128ENS_12float_e4m3_tEfNS_4arch4Sm90ELb0ELb0ELb0ELb1ELb0ELb0ELb0ELb1ELb1ELb0ELb0ELb0EEENS1_21CollectiveEpilogueFwdINS6_IJSA_SA_SB_EEES9_NS_10bfloat16_tESG_Li256ELb1ELb0ELb0ELb1EEENS1_36VarlenDynamicPersistentTileSchedulerILi128ELi160ELi256ELi128ELb0ELb0ELb1ELb0ELb1ELb1EEEEEEEEEvNT_6ParamsE)
        /*0110*/ 	.word	0x00000000


	//----- nvinfo : EIATTR_MIN_STACK_SIZE
	.align		4
.L_56:
        /*0114*/ 	.byte	0x04, 0x12
        /*0116*/ 	.short	(.L_58 - .L_57)
	.align		4
.L_57:
        /*0118*/ 	.word	index@(_ZN7cutlass13device_kernelIN5flash11enable_sm90INS1_16FlashAttnFwdSm90INS1_25CollectiveMainloopFwdSm90ILi2EN4cute5tupleIJNS5_1CILi1EEES8_S8_EEENS6_IJNS7_ILi128EEENS7_ILi160EEENS7_ILi192EEEEEELi128ENS_12float_e4m3_tEfNS_4arch4Sm90ELb0ELb0ELb0ELb1ELb0ELb1ELb0ELb1ELb1ELb0ELb0ELb0EEENS1_21CollectiveEpilogueFwdINS6_IJSA_SA_SB_EEES9_NS_10bfloat16_tESG_Li256ELb1ELb0ELb0ELb1EEENS1_36VarlenDynamicPersistentTileSchedulerILi128ELi160ELi256ELi128ELb0ELb0ELb1ELb0ELb1ELb1EEEEEEEEEvNT_6ParamsE)
        /*011c*/ 	.word	0x00000000


	//----- nvinfo : EIATTR_MIN_STACK_SIZE
	.align		4
.L_58:
        /*0120*/ 	.byte	0x04, 0x12
        /*0122*/ 	.short	(.L_60 - .L_59)
	.align		4
.L_59:
        /*0124*/ 	.word	index@(_ZN7cutlass13device_kernelIN5flash11enable_sm90INS1_16FlashAttnFwdSm90INS1_25CollectiveMainloopFwdSm90ILi2EN4cute5tupleIJNS5_1CILi1EEES8_S8_EEENS6_IJNS7_ILi128EEENS7_ILi160EEENS7_ILi192EEEEEELi128ENS_12float_e4m3_tEfNS_4arch4Sm90ELb0ELb1ELb0ELb0ELb0ELb0ELb0ELb1ELb1ELb0ELb0ELb0EEENS1_21CollectiveEpilogueFwdINS6_IJSA_SA_SB_EEES9_NS_10bfloat16_tESG_Li256ELb0ELb0ELb0ELb1EEENS1_30DynamicPersistentTileSchedulerILi256ELi128ELb0ELb0ELb1EEEEEEEEEvNT_6ParamsE)
        /*0128*/ 	.word	0x00000000


	//----- nvinfo : EIATTR_MIN_STACK_SIZE
	.align		4
.L_60:
        /*012c*/ 	.byte	0x04, 0x12
        /*012e*/ 	.short	(.L_62 - .L_61)
	.align		4
.L_61:
        /*0130*/ 	.word	index@(_ZN7cutlass13device_kernelIN5flash11enable_sm90INS1_16FlashAttnFwdSm90INS1_25CollectiveMainloopFwdSm90ILi2EN4cute5tupleIJNS5_1CILi1EEES8_S8_EEENS6_IJNS7_ILi128EEENS7_ILi160EEENS7_ILi192EEEEEELi128ENS_12float_e4m3_tEfNS_4arch4Sm90ELb0ELb1ELb0ELb1ELb0ELb0ELb0ELb1ELb1ELb0ELb0ELb0EEENS1_21CollectiveEpilogueFwdINS6_IJSA_SA_SB_EEES9_NS_10bfloat16_tESG_Li256ELb1ELb0ELb0ELb1EEENS1_36VarlenDynamicPersistentTileSchedulerILi128ELi160ELi256ELi128ELb0ELb0ELb1ELb1ELb0ELb1EEEEEEEEEvNT_6ParamsE)
        /*0134*/ 	.word	0x00000000


	//----- nvinfo : EIATTR_MIN_STACK_SIZE
	.align		4
.L_62:
        /*0138*/ 	.byte	0x04, 0x12
        /*013a*/ 	.short	(.L_64 - .L_63)
	.align		4
.L_63:
        /*013c*/ 	.word	index@(_ZN7cutlass13device_kernelIN5flash11enable_sm90INS1_16FlashAttnFwdSm90INS1_25CollectiveMainloopFwdSm90ILi2EN4cute5tupleIJNS5_1CILi1EEES8_S8_EEENS6_IJNS7_ILi128EEENS7_ILi160EEENS7_ILi192EEEEEELi128ENS_12float_e4m3_tEfNS_4arch4Sm90ELb0ELb1ELb0ELb1ELb0ELb1ELb0ELb1ELb1ELb0ELb0ELb0EEENS1_21CollectiveEpilogueFwdINS6_IJSA_SA_SB_EEES9_NS_10bfloat16_tESG_Li256ELb1ELb0ELb0ELb1EEENS1_36VarlenDynamicPersistentTileSchedulerILi128ELi160ELi256ELi128ELb0ELb0ELb1ELb1ELb0ELb1EEEEEEEEEvNT_6ParamsE)
        /*0140*/ 	.word	0x00000000


	//----- nvinfo : EIATTR_MIN_STACK_SIZE
	.align		4
.L_64:
        /*0144*/ 	.byte	0x04, 0x12
        /*0146*/ 	.short	(.L_66 - .L_65)
	.align		4
.L_65:
        /*0148*/ 	.word	index@(_ZN7cutlass13device_kernelIN5flash11enable_sm90INS1_16FlashAttnFwdSm90INS1_25CollectiveMainloopFwdSm90ILi2EN4cute5tupleIJNS5_1CILi1EEES8_S8_EEENS6_IJNS7_ILi128EEENS7_ILi160EEENS7_ILi192EEEEEELi128ENS_12float_e4m3_tEfNS_4arch4Sm90ELb1ELb0ELb0ELb0ELb0ELb0ELb0ELb1ELb1ELb0ELb0ELb0EEENS1_21CollectiveEpilogueFwdINS6_IJSA_SA_SB_EEES9_NS_10bfloat16_tESG_Li256ELb0ELb0ELb0ELb1EEENS1_30DynamicPersistentTileSchedulerILi256ELi128ELb0ELb0ELb1EEEEEEEEEvNT_6ParamsE)
        /*014c*/ 	.word	0x00000000


	//----- nvinfo : EIATTR_MIN_STACK_SIZE
	.align		4
.L_66:
        /*0150*/ 	.byte	0x04, 0x12
        /*0152*/ 	.short	(.L_68 - .L_67)
	.align		4
.L_67:
        /*0154*/ 	.word	index@(_ZN7cutlass13device_kernelIN5flash11enable_sm90INS1_16FlashAttnFwdSm90INS1_25CollectiveMainloopFwdSm90ILi2EN4cute5tupleIJNS5_1CILi1EEES8_S8_EEENS6_IJNS7_ILi128EEENS7_ILi160EEENS7_ILi192EEEEEELi128ENS_12float_e4m3_tEfNS_4arch4Sm90ELb1ELb0ELb0ELb1ELb0ELb0ELb0ELb1ELb1ELb0ELb0ELb0EEENS1_21CollectiveEpilogueFwdINS6_IJSA_SA_SB_EEES9_NS_10bfloat16_tESG_Li256ELb1ELb0ELb0ELb1EEENS1_36VarlenDynamicPersistentTileSchedulerILi128ELi160ELi256ELi128ELb0ELb0ELb1ELb1ELb1ELb1EEEEEEEEEvNT_6ParamsE)
        /*0158*/ 	.word	0x00000000


	//----- nvinfo : EIATTR_MIN_STACK_SIZE
	.align		4
.L_68:
        /*015c*/ 	.byte	0x04, 0x12
        /*015e*/ 	.short	(.L_70 - .L_69)
	.align		4
.L_69:
        /*0160*/ 	.word	index@(_ZN7cutlass13device_kernelIN5flash11enable_sm90INS1_16FlashAttnFwdSm90INS1_25CollectiveMainloopFwdSm90ILi2EN4cute5tupleIJNS5_1CILi1EEES8_S8_EEENS6_IJNS7_ILi128EEENS7_ILi160EEENS7_ILi192EEEEEELi128ENS_12float_e4m3_tEfNS_4arch4Sm90ELb1ELb0ELb0ELb1ELb0ELb1ELb0ELb1ELb1ELb0ELb0ELb0EEENS1_21CollectiveEpilogueFwdINS6_IJSA_SA_SB_EEES9_NS_10bfloat16_tESG_Li256ELb1ELb0ELb0ELb1EEENS1_36VarlenDynamicPersistentTileSchedulerILi128ELi160ELi256ELi128ELb0ELb0ELb1ELb1ELb1ELb1EEEEEEEEEvNT_6ParamsE)
        /*0164*/ 	.word	0x00000000
.L_70:


//--------------------- .nv.compat                --------------------------
	.section	.nv.compat,"",@"SHT_CUDA_COMPAT_INFO"
	.align	4
        /*0000*/ 	.byte	0x02, 0x09, 0x01, 0x00, 0x02, 0x02, 0x01, 0x00, 0x02, 0x05, 0x05, 0x00, 0x03, 0x07, 0x01, 0x01
        /*0010*/ 	.byte	0x02, 0x03, 0x00, 0x00, 0x02, 0x06, 0x01, 0x00, 0x04, 0x0b, 0x08, 0x00, 0x09, 0x00, 0x00, 0x00
        /*0020*/ 	.byte	0x00, 0x00, 0x00, 0x00


//--------------------- .nv.info._ZN7cutlass13device_kernelIN5flash11enable_sm90INS1_16FlashAttnFwdSm90INS1_25CollectiveMainloopFwdSm90ILi2EN4cute5tupleIJNS5_1CILi1EEES8_S8_EEENS6_IJNS7_ILi128EEENS7_ILi160EEENS7_ILi192EEEEEELi128ENS_12float_e4m3_tEfNS_4arch4Sm90ELb0ELb0ELb0ELb0ELb0ELb0ELb0ELb1ELb1ELb0ELb0ELb0EEENS1_21CollectiveEpilogueFwdINS6_IJSA_SA_SB_EEES9_NS_10bfloat16_tESG_Li256ELb0ELb0ELb0ELb1EEENS1_29StaticPersistentTileSchedulerILb0EEEEEEEEEvNT_6ParamsE --------------------------
	.section	.nv.info._ZN7cutlass13device_kernelIN5flash11enable_sm90INS1_16FlashAttnFwdSm90INS1_25CollectiveMainloopFwdSm90ILi2EN4cute5tupleIJNS5_1CILi1EEES8_S8_EEENS6_IJNS7_ILi128EEENS7_ILi160EEENS7_ILi192EEEEEELi128ENS_12float_e4m3_tEfNS_4arch4Sm90ELb0ELb0ELb0ELb0ELb0ELb0ELb0ELb1ELb1ELb0ELb0ELb0EEENS1_21CollectiveEpilogueFwdINS6_IJSA_SA_SB_EEES9_NS_10bfloat16_tESG_Li256ELb0ELb0ELb0ELb1EEENS1_29StaticPersistentTileSchedulerILb0EEEEEEEEEvNT_6ParamsE,"",@"SHT_CUDA_INFO"
	.sectionflags	@""
	.align	4


	//----- nvinfo : EIATTR_CUDA_API_VERSION
	.align		4
        /*0000*/ 	.byte	0x04, 0x37
        /*0002*/ 	.short	(.L_72 - .L_71)
.L_71:
        /*0004*/ 	.word	0x00000082


	//----- nvinfo : EIATTR_KPARAM_INFO
	.align		4
.L_72:
        /*0008*/ 	.byte	0x04, 0x17
        /*000a*/ 	.short	(.L_74 - .L_73)
.L_73:
        /*000c*/ 	.word	0x00000000
        /*0010*/ 	.short	0x0000
        /*0012*/ 	.short	0x0000
        /*0014*/ 	.byte	0x00, 0xf0, 0x01, 0x2e


	//----- nvinfo : EIATTR_SPARSE_MMA_MASK
	.align		4
.L_74:
        /*0018*/ 	.byte	0x03, 0x50
        /*001a*/ 	.short	0x0000


	//----- nvinfo : EIATTR_MAXREG_COUNT
	.align		4
        /*001c*/ 	.byte	0x03, 0x1b
        /*001e*/ 	.short	0x00a8


	//----- nvinfo : EIATTR_MERCURY_ISA_VERSION
	.align		4
        /*0020*/ 	.byte	0x03, 0x5f
        /*0022*/ 	.short	0x0101


	//----- nvinfo : EIATTR_VRC_CTA_INIT_COUNT
	.align		4
        /*0024*/ 	.byte	0x02, 0x4a
	.zero		1
	.zero		1


	//----- nvinfo : EIATTR_EXIT_INSTR_OFFSETS
	.align		4
        /*0028*/ 	.byte	0x04, 0x1c
        /*002a*/ 	.short	(.L_76 - .L_75)


	//   ....[0]....
.L_75:
        /*002c*/ 	.word	0x00000010


	//----- nvinfo : EIATTR_MAX_THREADS
	.align		4
.L_76:
        /*0030*/ 	.byte	0x04, 0x05
        /*0032*/ 	.short	(.L_78 - .L_77)
.L_77:
        /*0034*/ 	.word	0x00000180
        /*0038*/ 	.word	0x00000001
        /*003c*/ 	.word	0x00000001


	//----- nvinfo : EIATTR_CBANK_PARAM_SIZE
	.align		4
.L_78:
        /*0040*/ 	.byte	0x03, 0x19
        /*0042*/ 	.short	0x0b80


	//----- nvinfo : EIATTR_PARAM_CBANK
	.align		4
        /*0044*/ 	.byte	0x04, 0x0a
        /*0046*/ 	.short	(.L_80 - .L_79)
	.align		4
.L_79:
        /*0048*/ 	.word	index@(.nv.constant0._ZN7cutlass13device_kernelIN5flash11enable_sm90INS1_16FlashAttnFwdSm90INS1_25CollectiveMainloopFwdSm90ILi2EN4cute5tupleIJNS5_1CILi1EEES8_S8_EEENS6_IJNS7_ILi128EEENS7_ILi160EEENS7_ILi192EEEEEELi128ENS_12float_e4m3_tEfNS_4arch4Sm90ELb0ELb0ELb0ELb0ELb0ELb0ELb0ELb1ELb1ELb0ELb0ELb0EEENS1_21CollectiveEpilogueFwdINS6_IJSA_SA_SB_EEES9_NS_10bfloat16_tESG_Li256ELb0ELb0ELb0ELb1EEENS1_29StaticPersistentTileSchedulerILb0EEEEEEEEEvNT_6ParamsE)
        /*004c*/ 	.short	0x0380
        /*004e*/ 	.short	0x0b80


	//----- nvinfo : EIATTR_SW_WAR
	.align		4
.L_80:
        /*0050*/ 	.byte	0x04, 0x36
        /*0052*/ 	.short	(.L_82 - .L_81)
.L_81:
        /*0054*/ 	.word	0x00000008
.L_82:


//--------------------- .nv.info._ZN7cutlass13device_kernelIN5flash11enable_sm90INS1_16FlashAttnFwdSm90INS1_25CollectiveMainloopFwdSm90ILi2EN4cute5tupleIJNS5_1CILi2EEENS7_ILi1EEES9_EEENS6_IJNS7_ILi128EEENS7_ILi160EEENS7_ILi192EEEEEELi128ENS_12float_e4m3_tEfNS_4arch4Sm90ELb0ELb0ELb0ELb0ELb0ELb0ELb0ELb1ELb1ELb0ELb0ELb0EEENS1_21CollectiveEpilogueFwdINS6_IJSB_SB_SC_EEESA_NS_10bfloat16_tESH_Li256ELb0ELb0ELb0ELb1EEENS1_29StaticPersistentTileSchedulerILb0EEEEEEEEEvNT_6ParamsE --------------------------
	.section	.nv.info._ZN7cutlass13device_kernelIN5flash11enable_sm90INS1_16FlashAttnFwdSm90INS1_25CollectiveMainloopFwdSm90ILi2EN4cute5tupleIJNS5_1CILi2EEENS7_ILi1EEES9_EEENS6_IJNS7_ILi128EEENS7_ILi160EEENS7_ILi192EEEEEELi128ENS_12float_e4m3_tEfNS_4arch4Sm90ELb0ELb0ELb0ELb0ELb0ELb0ELb0ELb1ELb1ELb0ELb0ELb0EEENS1_21CollectiveEpilogueFwdINS6_IJSB_SB_SC_EEESA_NS_10bfloat16_tESH_Li256ELb0ELb0ELb0ELb1EEENS1_29StaticPersistentTileSchedulerILb0EEEEEEEEEvNT_6ParamsE,"",@"SHT_CUDA_INFO"
	.sectionflags	@""
	.align	4


	//----- nvinfo : EIATTR_CUDA_API_VERSION
	.align		4
        /*0000*/ 	.byte	0x04, 0x37
        /*0002*/ 	.short	(.L_84 - .L_83)
.L_83:
        /*0004*/ 	.word	0x00000082


	//----- nvinfo : EIATTR_KPARAM_INFO
	.align		4
.L_84:
        /*0008*/ 	.byte	0x04, 0x17
        /*000a*/ 	.short	(.L_86 - .L_85)
.L_85:
        /*000c*/ 	.word	0x00000000
        /*0010*/ 	.short	0x0000
        /*0012*/ 	.short	0x0000
        /*0014*/ 	.byte	0x00, 0xf0, 0x01, 0x2e


	//----- nvinfo : EIATTR_SPARSE_MMA_MASK
	.align		4
.L_86:
        /*0018*/ 	.byte	0x03, 0x50
        /*001a*/ 	.short	0x0000


	//----- nvinfo : EIATTR_MAXREG_COUNT
	.align		4
        /*001c*/ 	.byte	0x03, 0x1b
        /*001e*/ 	.short	0x00a8


	//----- nvinfo : EIATTR_MERCURY_ISA_VERSION
	.align		4
        /*0020*/ 	.byte	0x03, 0x5f
        /*0022*/ 	.short	0x0101


	//----- nvinfo : EIATTR_VRC_CTA_INIT_COUNT
	.align		4
        /*0024*/ 	.byte	0x02, 0x4a
	.zero		1
	.zero		1


	//----- nvinfo : EIATTR_EXIT_INSTR_OFFSETS
	.align		4
        /*0028*/ 	.byte	0x04, 0x1c
        /*002a*/ 	.short	(.L_88 - .L_87)


	//   ....[0]....
.L_87:
        /*002c*/ 	.word	0x00000010


	//----- nvinfo : EIATTR_MAX_THREADS
	.align		4
.L_88:
        /*0030*/ 	.byte	0x04, 0x05
        /*0032*/ 	.short	(.L_90 - .L_89)
.L_89:
        /*0034*/ 	.word	0x00000180
        /*0038*/ 	.word	0x00000001
        /*003c*/ 	.word	0x00000001


	//----- nvinfo : EIATTR_CBANK_PARAM_SIZE
	.align		4
.L_90:
        /*0040*/ 	.byte	0x03, 0x19
        /*0042*/ 	.short	0x0b80


	//----- nvinfo : EIATTR_PARAM_CBANK
	.align		4
        /*0044*/ 	.byte	0x04, 0x0a
        /*0046*/ 	.short	(.L_92 - .L_91)
	.align		4
.L_91:
        /*0048*/ 	.word	index@(.nv.constant0._ZN7cutlass13device_kernelIN5flash11enable_sm90INS1_16FlashAttnFwdSm90INS1_25CollectiveMainloopFwdSm90ILi2EN4cute5tupleIJNS5_1CILi2EEENS7_ILi1EEES9_EEENS6_IJNS7_ILi128EEENS7_ILi160EEENS7_ILi192EEEEEELi128ENS_12float_e4m3_tEfNS_4arch4Sm90ELb0ELb0ELb0ELb0ELb0ELb0ELb0ELb1ELb1ELb0ELb0ELb0EEENS1_21CollectiveEpilogueFwdINS6_IJSB_SB_SC_EEESA_NS_10bfloat16_tESH_Li256ELb0ELb0ELb0ELb1EEENS1_29StaticPersistentTileSchedulerILb0EEEEEEEEEvNT_6ParamsE)
        /*004c*/ 	.short	0x0380
        /*004e*/ 	.short	0x0b80


	//----- nvinfo : EIATTR_SW_WAR
	.align		4
.L_92:
        /*0050*/ 	.byte	0x04, 0x36
        /*0052*/ 	.short	(.L_94 - .L_93)
.L_93:
        /*0054*/ 	.word	0x00000008
.L_94:


//--------------------- .nv.info._ZN7cutlass13device_kernelIN5flash11enable_sm90INS1_16FlashAttnFwdSm90INS1_25CollectiveMainloopFwdSm90ILi2EN4cute5tupleIJNS5_1CILi1EEES8_S8_EEENS6_IJNS7_ILi128EEENS7_ILi160EEENS7_ILi192EEEEEELi128ENS_12float_e4m3_tEfNS_4arch4Sm90ELb0ELb0ELb0ELb1ELb0ELb0ELb0ELb1ELb1ELb0ELb0ELb0EEENS1_21CollectiveEpilogueFwdINS6_IJSA_SA_SB_EEES9_NS_10bfloat16_tESG_Li256ELb1ELb0ELb0ELb1EEENS1_36VarlenDynamicPersistentTileSchedulerILi128ELi160ELi256ELi128ELb0ELb0ELb1ELb0ELb1ELb1EEEEEEEEEvNT_6ParamsE --------------------------
	.section	.nv.info._ZN7cutlass13device_kernelIN5flash11enable_sm90INS1_16FlashAttnFwdSm90INS1_25CollectiveMainloopFwdSm90ILi2EN4cute5tupleIJNS5_1CILi1EEES8_S8_EEENS6_IJNS7_ILi128EEENS7_ILi160EEENS7_ILi192EEEEEELi128ENS_12float_e4m3_tEfNS_4arch4Sm90ELb0ELb0ELb0ELb1ELb0ELb0ELb0ELb1ELb1ELb0ELb0ELb0EEENS1_21CollectiveEpilogueFwdINS6_IJSA_SA_SB_EEES9_NS_10bfloat16_tESG_Li256ELb1ELb0ELb0ELb1EEENS1_36VarlenDynamicPersistentTileSchedulerILi128ELi160ELi256ELi128ELb0ELb0ELb1ELb0ELb1ELb1EEEEEEEEEvNT_6ParamsE,"",@"SHT_CUDA_INFO"
	.sectionflags	@""
	.align	4


	//----- nvinfo : EIATTR_CUDA_API_VERSION
	.align		4
        /*0000*/ 	.byte	0x04, 0x37
        /*0002*/ 	.short	(.L_96 - .L_95)
.L_95:
        /*0004*/ 	.word	0x00000082


	//----- nvinfo : EIATTR_KPARAM_INFO
	.align		4
.L_96:
        /*0008*/ 	.byte	0x04, 0x17
        /*000a*/ 	.short	(.L_98 - .L_97)
.L_97:
        /*000c*/ 	.word	0x00000000
        /*0010*/ 	.short	0x0000
        /*0012*/ 	.short	0x0000
        /*0014*/ 	.byte	0x00, 0xf0, 0x01, 0x28


	//----- nvinfo : EIATTR_SPARSE_MMA_MASK
	.align		4
.L_98:
        /*0018*/ 	.byte	0x03, 0x50
        /*001a*/ 	.short	0x0000


	//----- nvinfo : EIATTR_MAXREG_COUNT
	.align		4
        /*001c*/ 	.byte	0x03, 0x1b
        /*001e*/ 	.short	0x00a8


	//----- nvinfo : EIATTR_MERCURY_ISA_VERSION
	.align		4
        /*0020*/ 	.byte	0x03, 0x5f
        /*0022*/ 	.short	0x0101


	//----- nvinfo : EIATTR_VRC_CTA_INIT_COUNT
	.align		4
        /*0024*/ 	.byte	0x02, 0x4a
	.zero		1
	.zero		1


	//----- nvinfo : EIATTR_EXIT_INSTR_OFFSETS
	.align		4
        /*0028*/ 	.byte	0x04, 0x1c
        /*002a*/ 	.short	(.L_100 - .L_99)


	//   ....[0]....
.L_99:
        /*002c*/ 	.word	0x00000010


	//----- nvinfo : EIATTR_MAX_THREADS
	.align		4
.L_100:
        /*0030*/ 	.byte	0x04, 0x05
        /*0032*/ 	.short	(.L_102 - .L_101)
.L_101:
        /*0034*/ 	.word	0x00000180
        /*0038*/ 	.word	0x00000001
        /*003c*/ 	.word	0x00000001


	//----- nvinfo : EIATTR_CBANK_PARAM_SIZE
	.align		4
.L_102:
        /*0040*/ 	.byte	0x03, 0x19
        /*0042*/ 	.short	0x0a00


	//----- nvinfo : EIATTR_PARAM_CBANK
	.align		4
        /*0044*/ 	.byte	0x04, 0x0a
        /*0046*/ 	.short	(.L_104 - .L_103)
	.align		4
.L_103:
        /*0048*/ 	.word	index@(.nv.constant0._ZN7cutlass13device_kernelIN5flash11enable_sm90INS1_16FlashAttnFwdSm90INS1_25CollectiveMainloopFwdSm90ILi2EN4cute5tupleIJNS5_1CILi1EEES8_S8_EEENS6_IJNS7_ILi128EEENS7_ILi160EEENS7_ILi192EEEEEELi128ENS_12float_e4m3_tEfNS_4arch4Sm90ELb0ELb0ELb0ELb1ELb0ELb0ELb0ELb1ELb1ELb0ELb0ELb0EEENS1_21CollectiveEpilogueFwdINS6_IJSA_SA_SB_EEES9_NS_10bfloat16_tESG_Li256ELb1ELb0ELb0ELb1EEENS1_36VarlenDynamicPersistentTileSchedulerILi128ELi160ELi256ELi128ELb0ELb0ELb1ELb0ELb1ELb1EEEEEEEEEvNT_6ParamsE)
        /*004c*/ 	.short	0x0380
        /*004e*/ 	.short	0x0a00


	//----- nvinfo : EIATTR_SW_WAR
	.align		4
.L_104:
        /*0050*/ 	.byte	0x04, 0x36
        /*0052*/ 	.short	(.L_106 - .L_105)
.L_105:
        /*0054*/ 	.word	0x00000008
.L_106:


//--------------------- .nv.info._ZN7cutlass13device_kernelIN5flash11enable_sm90INS1_16FlashAttnFwdSm90INS1_25CollectiveMainloopFwdSm90ILi2EN4cute5tupleIJNS5_1CILi1EEES8_S8_EEENS6_IJNS7_ILi128EEENS7_ILi160EEENS7_ILi192EEEEEELi128ENS_12float_e4m3_tEfNS_4arch4Sm90ELb0ELb0ELb0ELb1ELb0ELb1ELb0ELb1ELb1ELb0ELb0ELb0EEENS1_21CollectiveEpilogueFwdINS6_IJSA_SA_SB_EEES9_NS_10bfloat16_tESG_Li256ELb1ELb0ELb0ELb1EEENS1_36VarlenDynamicPersistentTileSchedulerILi128ELi160ELi256ELi128ELb0ELb0ELb1ELb0ELb1ELb1EEEEEEEEEvNT_6ParamsE --------------------------
	.section	.nv.info._ZN7cutlass13device_kernelIN5flash11enable_sm90INS1_16FlashAttnFwdSm90INS1_25CollectiveMainloopFwdSm90ILi2EN4cute5tupleIJNS5_1CILi1EEES8_S8_EEENS6_IJNS7_ILi128EEENS7_ILi160EEENS7_ILi192EEEEEELi128ENS_12float_e4m3_tEfNS_4arch4Sm90ELb0ELb0ELb0ELb1ELb0ELb1ELb0ELb1ELb1ELb0ELb0ELb0EEENS1_21CollectiveEpilogueFwdINS6_IJSA_SA_SB_EEES9_NS_10bfloat16_tESG_Li256ELb1ELb0ELb0ELb1EEENS1_36VarlenDynamicPersistentTileSchedulerILi128ELi160ELi256ELi128ELb0ELb0ELb1ELb0ELb1ELb1EEEEEEEEEvNT_6ParamsE,"",@"SHT_CUDA_INFO"
	.sectionflags	@""
	.align	4


	//----- nvinfo : EIATTR_CUDA_API_VERSION
	.align		4
        /*0000*/ 	.byte	0x04, 0x37
        /*0002*/ 	.short	(.L_108 - .L_107)
.L_107:
        /*0004*/ 	.word	0x00000082


	//----- nvinfo : EIATTR_KPARAM_INFO
	.align		4
.L_108:
        /*0008*/ 	.byte	0x04, 0x17
        /*000a*/ 	.short	(.L_110 - .L_109)
.L_109:
        /*000c*/ 	.word	0x00000000
        /*0010*/ 	.short	0x0000
        /*0012*/ 	.short	0x0000
        /*0014*/ 	.byte	0x00, 0xf0, 0x01, 0x28


	//----- nvinfo : EIATTR_SPARSE_MMA_MASK
	.align		4
.L_110:
        /*0018*/ 	.byte	0x03, 0x50
        /*001a*/ 	.short	0x0000


	//----- nvinfo : EIATTR_MAXREG_COUNT
	.align		4
        /*001c*/ 	.byte	0x03, 0x1b
        /*001e*/ 	.short	0x00a8


	//----- nvinfo : EIATTR_MERCURY_ISA_VERSION
	.align		4
        /*0020*/ 	.byte	0x03, 0x5f
        /*0022*/ 	.short	0x0101


	//----- nvinfo : EIATTR_VRC_CTA_INIT_COUNT
	.align		4
        /*0024*/ 	.byte	0x02, 0x4a
	.zero		1
	.zero		1


	//----- nvinfo : EIATTR_EXIT_INSTR_OFFSETS
	.align		4
        /*0028*/ 	.byte	0x04, 0x1c
        /*002a*/ 	.short	(.L_112 - .L_111)


	//   ....[0]....
.L_111:
        /*002c*/ 	.word	0x00000010


	//----- nvinfo : EIATTR_MAX_THREADS
	.align		4
.L_112:
        /*0030*/ 	.byte	0x04, 0x05
        /*0032*/ 	.short	(.L_114 - .L_113)
.L_113:
        /*0034*/ 	.word	0x00000180
        /*0038*/ 	.word	0x00000001
        /*003c*/ 	.word	0x00000001


	//----- nvinfo : EIATTR_CBANK_PARAM_SIZE
	.align		4
.L_114:
        /*0040*/ 	.byte	0x03, 0x19
        /*0042*/ 	.short	0x0a00


	//----- nvinfo : EIATTR_PARAM_CBANK
	.align		4
        /*0044*/ 	.byte	0x04, 0x0a
        /*0046*/ 	.short	(.L_116 - .L_115)
	.align		4
.L_115:
        /*0048*/ 	.word	index@(.nv.constant0._ZN7cutlass13device_kernelIN5flash11enable_sm90INS1_16FlashAttnFwdSm90INS1_25CollectiveMainloopFwdSm90ILi2EN4cute5tupleIJNS5_1CILi1EEES8_S8_EEENS6_IJNS7_ILi128EEENS7_ILi160EEENS7_ILi192EEEEEELi128ENS_12float_e4m3_tEfNS_4arch4Sm90ELb0ELb0ELb0ELb1ELb0ELb1ELb0ELb1ELb1ELb0ELb0ELb0EEENS1_21CollectiveEpilogueFwdINS6_IJSA_SA_SB_EEES9_NS_10bfloat16_tESG_Li256ELb1ELb0ELb0ELb1EEENS1_36VarlenDynamicPersistentTileSchedulerILi128ELi160ELi256ELi128ELb0ELb0ELb1ELb0ELb1ELb1EEEEEEEEEvNT_6ParamsE)
        /*004c*/ 	.short	0x0380
        /*004e*/ 	.short	0x0a00


	//----- nvinfo : EIATTR_SW_WAR
	.align		4
.L_116:
        /*0050*/ 	.byte	0x04, 0x36
        /*0052*/ 	.short	(.L_118 - .L_117)
.L_117:
        /*0054*/ 	.word	0x00000008
.L_118:


//--------------------- .nv.info._ZN7cutlass13device_kernelIN5flash11enable_sm90INS1_16FlashAttnFwdSm90INS1_25CollectiveMainloopFwdSm90ILi2EN4cute5tupleIJNS5_1CILi1EEES8_S8_EEENS6_IJNS7_ILi128EEENS7_ILi160EEENS7_ILi192EEEEEELi128ENS_12float_e4m3_tEfNS_4arch4Sm90ELb0ELb1ELb0ELb0ELb0ELb0ELb0ELb1ELb1ELb0ELb0ELb0EEENS1_21CollectiveEpilogueFwdINS6_IJSA_SA_SB_EEES9_NS_10bfloat16_tESG_Li256ELb0ELb0ELb0ELb1EEENS1_30DynamicPersistentTileSchedulerILi256ELi128ELb0ELb0ELb1EEEEEEEEEvNT_6ParamsE --------------------------
	.section	.nv.info._ZN7cutlass13device_kernelIN5flash11enable_sm90INS1_16FlashAttnFwdSm90INS1_25CollectiveMainloopFwdSm90ILi2EN4cute5tupleIJNS5_1CILi1EEES8_S8_EEENS6_IJNS7_ILi128EEENS7_ILi160EEENS7_ILi192EEEEEELi128ENS_12float_e4m3_tEfNS_4arch4Sm90ELb0ELb1ELb0ELb0ELb0ELb0ELb0ELb1ELb1ELb0ELb0ELb0EEENS1_21CollectiveEpilogueFwdINS6_IJSA_SA_SB_EEES9_NS_10bfloat16_tESG_Li256ELb0ELb0ELb0ELb1EEENS1_30DynamicPersistentTileSchedulerILi256ELi128ELb0ELb0ELb1EEEEEEEEEvNT_6ParamsE,"",@"SHT_CUDA_INFO"
	.sectionflags	@""
	.align	4


	//----- nvinfo : EIATTR_CUDA_API_VERSION
	.align		4
        /*0000*/ 	.byte	0x04, 0x37
        /*0002*/ 	.short	(.L_120 - .L_119)
.L_119:
        /*0004*/ 	.word	0x00000082


	//----- nvinfo : EIATTR_KPARAM_INFO
	.align		4
.L_120:
        /*0008*/ 	.byte	0x04, 0x17
        /*000a*/ 	.short	(.L_122 - .L_121)
.L_121:
        /*000c*/ 	.word	0x00000000
        /*0010*/ 	.short	0x0000
        /*0012*/ 	.short	0x0000
        /*0014*/ 	.byte	0x00, 0xf0, 0x01, 0x2e


	//----- nvinfo : EIATTR_SPARSE_MMA_MASK
	.align		4
.L_122:
        /*0018*/ 	.byte	0x03, 0x50
        /*001a*/ 	.short	0x0000


	//----- nvinfo : EIATTR_MAXREG_COUNT
	.align		4
        /*001c*/ 	.byte	0x03, 0x1b
        /*001e*/ 	.short	0x00a8


	//----- nvinfo : EIATTR_MERCURY_ISA_VERSION
	.align		4
        /*0020*/ 	.byte	0x03, 0x5f
        /*0022*/ 	.short	0x0101


	//----- nvinfo : EIATTR_VRC_CTA_INIT_COUNT
	.align		4
        /*0024*/ 	.byte	0x02, 0x4a
	.zero		1
	.zero		1


	//----- nvinfo : EIATTR_EXIT_INSTR_OFFSETS
	.align		4
        /*0028*/ 	.byte	0x04, 0x1c
        /*002a*/ 	.short	(.L_124 - .L_123)


	//   ....[0]....
.L_123:
        /*002c*/ 	.word	0x00000010


	//----- nvinfo : EIATTR_MAX_THREADS
	.align		4
.L_124:
        /*0030*/ 	.byte	0x04, 0x05
        /*0032*/ 	.short	(.L_126 - .L_125)
.L_125:
        /*0034*/ 	.word	0x00000180
        /*0038*/ 	.word	0x00000001
        /*003c*/ 	.word	0x00000001


	//----- nvinfo : EIATTR_CBANK_PARAM_SIZE
	.align		4
.L_126:
        /*0040*/ 	.byte	0x03, 0x19
        /*0042*/ 	.short	0x0b80


	//----- nvinfo : EIATTR_PARAM_CBANK
	.align		4
        /*0044*/ 	.byte	0x04, 0x0a
        /*0046*/ 	.short	(.L_128 - .L_127)
	.align		4
.L_127:
        /*0048*/ 	.word	index@(.nv.constant0._ZN7cutlass13device_kernelIN5flash11enable_sm90INS1_16FlashAttnFwdSm90INS1_25CollectiveMainloopFwdSm90ILi2EN4cute5tupleIJNS5_1CILi1EEES8_S8_EEENS6_IJNS7_ILi128EEENS7_ILi160EEENS7_ILi192EEEEEELi128ENS_12float_e4m3_tEfNS_4arch4Sm90ELb0ELb1ELb0ELb0ELb0ELb0ELb0ELb1ELb1ELb0ELb0ELb0EEENS1_21CollectiveEpilogueFwdINS6_IJSA_SA_SB_EEES9_NS_10bfloat16_tESG_Li256ELb0ELb0ELb0ELb1EEENS1_30DynamicPersistentTileSchedulerILi256ELi128ELb0ELb0ELb1EEEEEEEEEvNT_6ParamsE)
        /*004c*/ 	.short	0x0380
        /*004e*/ 	.short	0x0b80


	//----- nvinfo : EIATTR_SW_WAR
	.align		4
.L_128:
        /*0050*/ 	.byte	0x04, 0x36
        /*0052*/ 	.short	(.L_130 - .L_129)
.L_129:
        /*0054*/ 	.word	0x00000008
.L_130:


//--------------------- .nv.info._ZN7cutlass13device_kernelIN5flash11enable_sm90INS1_16FlashAttnFwdSm90INS1_25CollectiveMainloopFwdSm90ILi2EN4cute5tupleIJNS5_1CILi1EEES8_S8_EEENS6_IJNS7_ILi128EEENS7_ILi160EEENS7_ILi192EEEEEELi128ENS_12float_e4m3_tEfNS_4arch4Sm90ELb0ELb1ELb0ELb1ELb0ELb0ELb0ELb1ELb1ELb0ELb0ELb0EEENS1_21CollectiveEpilogueFwdINS6_IJSA_SA_SB_EEES9_NS_10bfloat16_tESG_Li256ELb1ELb0ELb0ELb1EEENS1_36VarlenDynamicPersistentTileSchedulerILi128ELi160ELi256ELi128ELb0ELb0ELb1ELb1ELb0ELb1EEEEEEEEEvNT_6ParamsE --------------------------
	.section	.nv.info._ZN7cutlass13device_kernelIN5flash11enable_sm90INS1_16FlashAttnFwdSm90INS1_25CollectiveMainloopFwdSm90ILi2EN4cute5tupleIJNS5_1CILi1EEES8_S8_EEENS6_IJNS7_ILi128EEENS7_ILi160EEENS7_ILi192EEEEEELi128ENS_12float_e4m3_tEfNS_4arch4Sm90ELb0ELb1ELb0ELb1ELb0ELb0ELb0ELb1ELb1ELb0ELb0ELb0EEENS1_21CollectiveEpilogueFwdINS6_IJSA_SA_SB_EEES9_NS_10bfloat16_tESG_Li256ELb1ELb0ELb0ELb1EEENS1_36VarlenDynamicPersistentTileSchedulerILi128ELi160ELi256ELi128ELb0ELb0ELb1ELb1ELb0ELb1EEEEEEEEEvNT_6ParamsE,"",@"SHT_CUDA_INFO"
	.sectionflags	@""
	.align	4


	//----- nvinfo : EIATTR_CUDA_API_VERSION
	.align		4
        /*0000*/ 	.byte	0x04, 0x37
        /*0002*/ 	.short	(.L_132 - .L_131)
.L_131:
        /*0004*/ 	.word	0x00000082


	//----- nvinfo : EIATTR_KPARAM_INFO
	.align		4
.L_132:
        /*0008*/ 	.byte	0x04, 0x17
        /*000a*/ 	.short	(.L_134 - .L_133)
.L_133:
        /*000c*/ 	.word	0x00000000
        /*0010*/ 	.short	0x0000
        /*0012*/ 	.short	0x0000
        /*0014*/ 	.byte	0x00, 0xf0, 0x01, 0x28


	//----- nvinfo : EIATTR_SPARSE_MMA_MASK
	.align		4
.L_134:
        /*0018*/ 	.byte	0x03, 0x50
        /*001a*/ 	.short	0x0000


	//----- nvinfo : EIATTR_MAXREG_COUNT
	.align		4
        /*001c*/ 	.byte	0x03, 0x1b
        /*001e*/ 	.short	0x00a8


	//----- nvinfo : EIATTR_MERCURY_ISA_VERSION
	.align		4
        /*0020*/ 	.byte	0x03, 0x5f
        /*0022*/ 	.short	0x0101


	//----- nvinfo : EIATTR_VRC_CTA_INIT_COUNT
	.align		4
        /*0024*/ 	.byte	0x02, 0x4a
	.zero		1
	.zero		1


	//----- nvinfo : EIATTR_EXIT_INSTR_OFFSETS
	.align		4
        /*0028*/ 	.byte	0x04, 0x1c
        /*002a*/ 	.short	(.L_136 - .L_135)


	//   ....[0]....
.L_135:
        /*002c*/ 	.word	0x00000010


	//----- nvinfo : EIATTR_MAX_THREADS
	.align		4
.L_136:
        /*0030*/ 	.byte	0x04, 0x05
        /*0032*/ 	.short	(.L_138 - .L_137)
.L_137:
        /*0034*/ 	.word	0x00000180
        /*0038*/ 	.word	0x00000001
        /*003c*/ 	.word	0x00000001


	//----- nvinfo : EIATTR_CBANK_PARAM_SIZE
	.align		4
.L_138:
        /*0040*/ 	.byte	0x03, 0x19
        /*0042*/ 	.short	0x0a00


	//----- nvinfo : EIATTR_PARAM_CBANK
	.align		4
        /*0044*/ 	.byte	0x04, 0x0a
        /*0046*/ 	.short	(.L_140 - .L_139)
	.align		4
.L_139:
        /*0048*/ 	.word	index@(.nv.constant0._ZN7cutlass13device_kernelIN5flash11enable_sm90INS1_16FlashAttnFwdSm90INS1_25CollectiveMainloopFwdSm90ILi2EN4cute5tupleIJNS5_1CILi1EEES8_S8_EEENS6_IJNS7_ILi128EEENS7_ILi160EEENS7_ILi192EEEEEELi128ENS_12float_e4m3_tEfNS_4arch4Sm90ELb0ELb1ELb0ELb1ELb0ELb0ELb0ELb1ELb1ELb0ELb0ELb0EEENS1_21CollectiveEpilogueFwdINS6_IJSA_SA_SB_EEES9_NS_10bfloat16_tESG_Li256ELb1ELb0ELb0ELb1EEENS1_36VarlenDynamicPersistentTileSchedulerILi128ELi160ELi256ELi128ELb0ELb0ELb1ELb1ELb0ELb1EEEEEEEEEvNT_6ParamsE)
        /*004c*/ 	.short	0x0380
        /*004e*/ 	.short	0x0a00


	//----- nvinfo : EIATTR_SW_WAR
	.align		4
.L_140:
        /*0050*/ 	.byte	0x04, 0x36
        /*0052*/ 	.short	(.L_142 - .L_141)
.L_141:
        /*0054*/ 	.word	0x00000008
.L_142:


//--------------------- .nv.info._ZN7cutlass13device_kernelIN5flash11enable_sm90INS1_16FlashAttnFwdSm90INS1_25CollectiveMainloopFwdSm90ILi2EN4cute5tupleIJNS5_1CILi1EEES8_S8_EEENS6_IJNS7_ILi128EEENS7_ILi160EEENS7_ILi192EEEEEELi128ENS_12float_e4m3_tEfNS_4arch4Sm90ELb0ELb1ELb0ELb1ELb0ELb1ELb0ELb1ELb1ELb0ELb0ELb0EEENS1_21CollectiveEpilogueFwdINS6_IJSA_SA_SB_EEES9_NS_10bfloat16_tESG_Li256ELb1ELb0ELb0ELb1EEENS1_36VarlenDynamicPersistentTileSchedulerILi128ELi160ELi256ELi128ELb0ELb0ELb1ELb1ELb0ELb1EEEEEEEEEvNT_6ParamsE --------------------------
	.section	.nv.info._ZN7cutlass13device_kernelIN5flash11enable_sm90INS1_16FlashAttnFwdSm90INS1_25CollectiveMainloopFwdSm90ILi2EN4cute5tupleIJNS5_1CILi1EEES8_S8_EEENS6_IJNS7_ILi128EEENS7_ILi160EEENS7_ILi192EEEEEELi128ENS_12float_e4m3_tEfNS_4arch4Sm90ELb0ELb1ELb0ELb1ELb0ELb1ELb0ELb1ELb1ELb0ELb0ELb0EEENS1_21CollectiveEpilogueFwdINS6_IJSA_SA_SB_EEES9_NS_10bfloat16_tESG_Li256ELb1ELb0ELb0ELb1EEENS1_36VarlenDynamicPersistentTileSchedulerILi128ELi160ELi256ELi128ELb0ELb0ELb1ELb1ELb0ELb1EEEEEEEEEvNT_6ParamsE,"",@"SHT_CUDA_INFO"
	.sectionflags	@""
	.align	4


	//----- nvinfo : EIATTR_CUDA_API_VERSION
	.align		4
        /*0000*/ 	.byte	0x04, 0x37
        /*0002*/ 	.short	(.L_144 - .L_143)
.L_143:
        /*0004*/ 	.word	0x00000082


	//----- nvinfo : EIATTR_KPARAM_INFO
	.align		4
.L_144:
        /*0008*/ 	.byte	0x04, 0x17
        /*000a*/ 	.short	(.L_146 - .L_145)
.L_145:
        /*000c*/ 	.word	0x00000000
        /*0010*/ 	.short	0x0000
        /*0012*/ 	.short	0x0000
        /*0014*/ 	.byte	0x00, 0xf0, 0x01, 0x28


	//----- nvinfo : EIATTR_SPARSE_MMA_MASK
	.align		4
.L_146:
        /*0018*/ 	.byte	0x03, 0x50
        /*001a*/ 	.short	0x0000


	//----- nvinfo : EIATTR_MAXREG_COUNT
	.align		4
        /*001c*/ 	.byte	0x03, 0x1b
        /*001e*/ 	.short	0x00a8


	//----- nvinfo : EIATTR_MERCURY_ISA_VERSION
	.align		4
        /*0020*/ 	.byte	0x03, 0x5f
        /*0022*/ 	.short	0x0101


	//----- nvinfo : EIATTR_VRC_CTA_INIT_COUNT
	.align		4
        /*0024*/ 	.byte	0x02, 0x4a
	.zero		1
	.zero		1


	//----- nvinfo : EIATTR_EXIT_INSTR_OFFSETS
	.align		4
        /*0028*/ 	.byte	0x04, 0x1c
        /*002a*/ 	.short	(.L_148 - .L_147)


	//   ....[0]....
.L_147:
        /*002c*/ 	.word	0x00000010


	//----- nvinfo : EIATTR_MAX_THREADS
	.align		4
.L_148:
        /*0030*/ 	.byte	0x04, 0x05
        /*0032*/ 	.short	(.L_150 - .L_149)
.L_149:
        /*0034*/ 	.word	0x00000180
        /*0038*/ 	.word	0x00000001
        /*003c*/ 	.word	0x00000001


	//----- nvinfo : EIATTR_CBANK_PARAM_SIZE
	.align		4
.L_150:
        /*0040*/ 	.byte	0x03, 0x19
        /*0042*/ 	.short	0x0a00


	//----- nvinfo : EIATTR_PARAM_CBANK
	.align		4
        /*0044*/ 	.byte	0x04, 0x0a
        /*0046*/ 	.short	(.L_152 - .L_151)
	.align		4
.L_151:
        /*0048*/ 	.word	index@(.nv.constant0._ZN7cutlass13device_kernelIN5flash11enable_sm90INS1_16FlashAttnFwdSm90INS1_25CollectiveMainloopFwdSm90ILi2EN4cute5tupleIJNS5_1CILi1EEES8_S8_EEENS6_IJNS7_ILi128EEENS7_ILi160EEENS7_ILi192EEEEEELi128ENS_12float_e4m3_tEfNS_4arch4Sm90ELb0ELb1ELb0ELb1ELb0ELb1ELb0ELb1ELb1ELb0ELb0ELb0EEENS1_21CollectiveEpilogueFwdINS6_IJSA_SA_SB_EEES9_NS_10bfloat16_tESG_Li256ELb1ELb0ELb0ELb1EEENS1_36VarlenDynamicPersistentTileSchedulerILi128ELi160ELi256ELi128ELb0ELb0ELb1ELb1ELb0ELb1EEEEEEEEEvNT_6ParamsE)
        /*004c*/ 	.short	0x0380
        /*004e*/ 	.short	0x0a00


	//----- nvinfo : EIATTR_SW_WAR
	.align		4
.L_152:
        /*0050*/ 	.byte	0x04, 0x36
        /*0052*/ 	.short	(.L_154 - .L_153)
.L_153:
        /*0054*/ 	.word	0x00000008
.L_154:


//--------------------- .nv.info._ZN7cutlass13device_kernelIN5flash11enable_sm90INS1_16FlashAttnFwdSm90INS1_25CollectiveMainloopFwdSm90ILi2EN4cute5tupleIJNS5_1CILi1EEES8_S8_EEENS6_IJNS7_ILi128EEENS7_ILi160EEENS7_ILi192EEEEEELi128ENS_12float_e4m3_tEfNS_4arch4Sm90ELb1ELb0ELb0ELb0ELb0ELb0ELb0ELb1ELb1ELb0ELb0ELb0EEENS1_21CollectiveEpilogueFwdINS6_IJSA_SA_SB_EEES9_NS_10bfloat16_tESG_Li256ELb0ELb0ELb0ELb1EEENS1_30DynamicPersistentTileSchedulerILi256ELi128ELb0ELb0ELb1EEEEEEEEEvNT_6ParamsE --------------------------
	.section	.nv.info._ZN7cutlass13device_kernelIN5flash11enable_sm90INS1_16FlashAttnFwdSm90INS1_25CollectiveMainloopFwdSm90ILi2EN4cute5tupleIJNS5_1CILi1EEES8_S8_EEENS6_IJNS7_ILi128EEENS7_ILi160EEENS7_ILi192EEEEEELi128ENS_12float_e4m3_tEfNS_4arch4Sm90ELb1ELb0ELb0ELb0ELb0ELb0ELb0ELb1ELb1ELb0ELb0ELb0EEENS1_21CollectiveEpilogueFwdINS6_IJSA_SA_SB_EEES9_NS_10bfloat16_tESG_Li256ELb0ELb0ELb0ELb1EEENS1_30DynamicPersistentTileSchedulerILi256ELi128ELb0ELb0ELb1EEEEEEEEEvNT_6ParamsE,"",@"SHT_CUDA_INFO"
	.sectionflags	@""
	.align	4


	//----- nvinfo : EIATTR_CUDA_API_VERSION
	.align		4
        /*0000*/ 	.byte	0x04, 0x37
        /*0002*/ 	.short	(.L_156 - .L_155)
.L_155:
        /*0004*/ 	.word	0x00000082


	//----- nvinfo : EIATTR_KPARAM_INFO
	.align		4
.L_156:
        /*0008*/ 	.byte	0x04, 0x17
        /*000a*/ 	.short	(.L_158 - .L_157)
.L_157:
        /*000c*/ 	.word	0x00000000
        /*0010*/ 	.short	0x0000
        /*0012*/ 	.short	0x0000
        /*0014*/ 	.byte	0x00, 0xf0, 0x01, 0x2e


	//----- nvinfo : EIATTR_SPARSE_MMA_MASK
	.align		4
.L_158:
        /*0018*/ 	.byte	0x03, 0x50
        /*001a*/ 	.short	0x0000


	//----- nvinfo : EIATTR_MAXREG_COUNT
	.align		4
        /*001c*/ 	.byte	0x03, 0x1b
        /*001e*/ 	.short	0x00a8


	//----- nvinfo : EIATTR_MERCURY_ISA_VERSION
	.align		4
        /*0020*/ 	.byte	0x03, 0x5f
        /*0022*/ 	.short	0x0101


	//----- nvinfo : EIATTR_VRC_CTA_INIT_COUNT
	.align		4
        /*0024*/ 	.byte	0x02, 0x4a
	.zero		1
	.zero		1


	//----- nvinfo : EIATTR_EXIT_INSTR_OFFSETS
	.align		4
        /*0028*/ 	.byte	0x04, 0x1c
        /*002a*/ 	.short	(.L_160 - .L_159)


	//   ....[0]....
.L_159:
        /*002c*/ 	.word	0x00000010


	//----- nvinfo : EIATTR_MAX_THREADS
	.align		4
.L_160:
        /*0030*/ 	.byte	0x04, 0x05
        /*0032*/ 	.short	(.L_162 - .L_161)
.L_161:
        /*0034*/ 	.word	0x00000180
        /*0038*/ 	.word	0x00000001
        /*003c*/ 	.word	0x00000001


	//----- nvinfo : EIATTR_CBANK_PARAM_SIZE
	.align		4
.L_162:
        /*0040*/ 	.byte	0x03, 0x19
        /*0042*/ 	.short	0x0b80


	//----- nvinfo : EIATTR_PARAM_CBANK
	.align		4
        /*0044*/ 	.byte	0x04, 0x0a
        /*0046*/ 	.short	(.L_164 - .L_163)
	.align		4
.L_163:
        /*0048*/ 	.word	index@(.nv.constant0._ZN7cutlass13device_kernelIN5flash11enable_sm90INS1_16FlashAttnFwdSm90INS1_25CollectiveMainloopFwdSm90ILi2EN4cute5tupleIJNS5_1CILi1EEES8_S8_EEENS6_IJNS7_ILi128EEENS7_ILi160EEENS7_ILi192EEEEEELi128ENS_12float_e4m3_tEfNS_4arch4Sm90ELb1ELb0ELb0ELb0ELb0ELb0ELb0ELb1ELb1ELb0ELb0ELb0EEENS1_21CollectiveEpilogueFwdINS6_IJSA_SA_SB_EEES9_NS_10bfloat16_tESG_Li256ELb0ELb0ELb0ELb1EEENS1_30DynamicPersistentTileSchedulerILi256ELi128ELb0ELb0ELb1EEEEEEEEEvNT_6ParamsE)
        /*004c*/ 	.short	0x0380
        /*004e*/ 	.short	0x0b80


	//----- nvinfo : EIATTR_SW_WAR
	.align		4
.L_164:
        /*0050*/ 	.byte	0x04, 0x36
        /*0052*/ 	.short	(.L_166 - .L_165)
.L_165:
        /*0054*/ 	.word	0x00000008
.L_166:


//--------------------- .nv.info._ZN7cutlass13device_kernelIN5flash11enable_sm90INS1_16FlashAttnFwdSm90INS1_25CollectiveMainloopFwdSm90ILi2EN4cute5tupleIJNS5_1CILi1EEES8_S8_EEENS6_IJNS7_ILi128EEENS7_ILi160EEENS7_ILi192EEEEEELi128ENS_12float_e4m3_tEfNS_4arch4Sm90ELb1ELb0ELb0ELb1ELb0ELb0ELb0ELb1ELb1ELb0ELb0ELb0EEENS1_21CollectiveEpilogueFwdINS6_IJSA_SA_SB_EEES9_NS_10bfloat16_tESG_Li256ELb1ELb0ELb0ELb1EEENS1_36VarlenDynamicPersistentTileSchedulerILi128ELi160ELi256ELi128ELb0ELb0ELb1ELb1ELb1ELb1EEEEEEEEEvNT_6ParamsE --------------------------
	.section	.nv.info._ZN7cutlass13device_kernelIN5flash11enable_sm90INS1_16FlashAttnFwdSm90INS1_25CollectiveMainloopFwdSm90ILi2EN4cute5tupleIJNS5_1CILi1EEES8_S8_EEENS6_IJNS7_ILi128EEENS7_ILi160EEENS7_ILi192EEEEEELi128ENS_12float_e4m3_tEfNS_4arch4Sm90ELb1ELb0ELb0ELb1ELb0ELb0ELb0ELb1ELb1ELb0ELb0ELb0EEENS1_21CollectiveEpilogueFwdINS6_IJSA_SA_SB_EEES9_NS_10bfloat16_tESG_Li256ELb1ELb0ELb0ELb1EEENS1_36VarlenDynamicPersistentTileSchedulerILi128ELi160ELi256ELi128ELb0ELb0ELb1ELb1ELb1ELb1EEEEEEEEEvNT_6ParamsE,"",@"SHT_CUDA_INFO"
	.sectionflags	@""
	.align	4


	//----- nvinfo : EIATTR_CUDA_API_VERSION
	.align		4
        /*0000*/ 	.byte	0x04, 0x37
        /*0002*/ 	.short	(.L_168 - .L_167)
.L_167:
        /*0004*/ 	.word	0x00000082


	//----- nvinfo : EIATTR_KPARAM_INFO
	.align		4
.L_168:
        /*0008*/ 	.byte	0x04, 0x17
        /*000a*/ 	.short	(.L_170 - .L_169)
.L_169:
        /*000c*/ 	.word	0x00000000
        /*0010*/ 	.short	0x0000
        /*0012*/ 	.short	0x0000
        /*0014*/ 	.byte	0x00, 0xf0, 0x01, 0x28


	//----- nvinfo : EIATTR_SPARSE_MMA_MASK
	.align		4
.L_170:
        /*0018*/ 	.byte	0x03, 0x50
        /*001a*/ 	.short	0x0000


	//----- nvinfo : EIATTR_MAXREG_COUNT
	.align		4
        /*001c*/ 	.byte	0x03, 0x1b
        /*001e*/ 	.short	0x00a8


	//----- nvinfo : EIATTR_MERCURY_ISA_VERSION
	.align		4
        /*0020*/ 	.byte	0x03, 0x5f
        /*0022*/ 	.short	0x0101


	//----- nvinfo : EIATTR_VRC_CTA_INIT_COUNT
	.align		4
        /*0024*/ 	.byte	0x02, 0x4a
	.zero		1
	.zero		1


	//----- nvinfo : EIATTR_EXIT_INSTR_OFFSETS
	.align		4
        /*0028*/ 	.byte	0x04, 0x1c
        /*002a*/ 	.short	(.L_172 - .L_171)


	//   ....[0]....
.L_171:
        /*002c*/ 	.word	0x00000010


	//----- nvinfo : EIATTR_MAX_THREADS
	.align		4
.L_172:
        /*0030*/ 	.byte	0x04, 0x05
        /*0032*/ 	.short	(.L_174 - .L_173)
.L_173:
        /*0034*/ 	.word	0x00000180
        /*0038*/ 	.word	0x00000001
        /*003c*/ 	.word	0x00000001


	//----- nvinfo : EIATTR_CBANK_PARAM_SIZE
	.align		4
.L_174:
        /*0040*/ 	.byte	0x03, 0x19
        /*0042*/ 	.short	0x0a00


	//----- nvinfo : EIATTR_PARAM_CBANK
	.align		4
        /*0044*/ 	.byte	0x04, 0x0a
        /*0046*/ 	.short	(.L_176 - .L_175)
	.align		4
.L_175:
        /*0048*/ 	.word	index@(.nv.constant0._ZN7cutlass13device_kernelIN5flash11enable_sm90INS1_16FlashAttnFwdSm90INS1_25CollectiveMainloopFwdSm90ILi2EN4cute5tupleIJNS5_1CILi1EEES8_S8_EEENS6_IJNS7_ILi128EEENS7_ILi160EEENS7_ILi192EEEEEELi128ENS_12float_e4m3_tEfNS_4arch4Sm90ELb1ELb0ELb0ELb1ELb0ELb0ELb0ELb1ELb1ELb0ELb0ELb0EEENS1_21CollectiveEpilogueFwdINS6_IJSA_SA_SB_EEES9_NS_10bfloat16_tESG_Li256ELb1ELb0ELb0ELb1EEENS1_36VarlenDynamicPersistentTileSchedulerILi128ELi160ELi256ELi128ELb0ELb0ELb1ELb1ELb1ELb1EEEEEEEEEvNT_6ParamsE)
        /*004c*/ 	.short	0x0380
        /*004e*/ 	.short	0x0a00


	//----- nvinfo : EIATTR_SW_WAR
	.align		4
.L_176:
        /*0050*/ 	.byte	0x04, 0x36
        /*0052*/ 	.short	(.L_178 - .L_177)
.L_177:
        /*0054*/ 	.word	0x00000008
.L_178:


//--------------------- .nv.info._ZN7cutlass13device_kernelIN5flash11enable_sm90INS1_16FlashAttnFwdSm90INS1_25CollectiveMainloopFwdSm90ILi2EN4cute5tupleIJNS5_1CILi1EEES8_S8_EEENS6_IJNS7_ILi128EEENS7_ILi160EEENS7_ILi192EEEEEELi128ENS_12float_e4m3_tEfNS_4arch4Sm90ELb1ELb0ELb0ELb1ELb0ELb1ELb0ELb1ELb1ELb0ELb0ELb0EEENS1_21CollectiveEpilogueFwdINS6_IJSA_SA_SB_EEES9_NS_10bfloat16_tESG_Li256ELb1ELb0ELb0ELb1EEENS1_36VarlenDynamicPersistentTileSchedulerILi128ELi160ELi256ELi128ELb0ELb0ELb1ELb1ELb1ELb1EEEEEEEEEvNT_6ParamsE --------------------------
	.section	.nv.info._ZN7cutlass13device_kernelIN5flash11enable_sm90INS1_16FlashAttnFwdSm90INS1_25CollectiveMainloopFwdSm90ILi2EN4cute5tupleIJNS5_1CILi1EEES8_S8_EEENS6_IJNS7_ILi128EEENS7_ILi160EEENS7_ILi192EEEEEELi128ENS_12float_e4m3_tEfNS_4arch4Sm90ELb1ELb0ELb0ELb1ELb0ELb1ELb0ELb1ELb1ELb0ELb0ELb0EEENS1_21CollectiveEpilogueFwdINS6_IJSA_SA_SB_EEES9_NS_10bfloat16_tESG_Li256ELb1ELb0ELb0ELb1EEENS1_36VarlenDynamicPersistentTileSchedulerILi128ELi160ELi256ELi128ELb0ELb0ELb1ELb1ELb1ELb1EEEEEEEEEvNT_6ParamsE,"",@"SHT_CUDA_INFO"
	.sectionflags	@""
	.align	4


	//----- nvinfo : EIATTR_CUDA_API_VERSION
	.align		4
        /*0000*/ 	.byte	0x04, 0x37
        /*0002*/ 	.short	(.L_180 - .L_179)
.L_179:
        /*0004*/ 	.word	0x00000082


	//----- nvinfo : EIATTR_KPARAM_INFO
	.align		4
.L_180:
        /*0008*/ 	.byte	0x04, 0x17
        /*000a*/ 	.short	(.L_182 - .L_181)
.L_181:
        /*000c*/ 	.word	0x00000000
        /*0010*/ 	.short	0x0000
        /*0012*/ 	.short	0x0000
        /*0014*/ 	.byte	0x00, 0xf0, 0x01, 0x28


	//----- nvinfo : EIATTR_SPARSE_MMA_MASK
	.align		4
.L_182:
        /*0018*/ 	.byte	0x03, 0x50
        /*001a*/ 	.short	0x0000


	//----- nvinfo : EIATTR_MAXREG_COUNT
	.align		4
        /*001c*/ 	.byte	0x03, 0x1b
        /*001e*/ 	.short	0x00a8


	//----- nvinfo : EIATTR_MERCURY_ISA_VERSION
	.align		4
        /*0020*/ 	.byte	0x03, 0x5f
        /*0022*/ 	.short	0x0101


	//----- nvinfo : EIATTR_VRC_CTA_INIT_COUNT
	.align		4
        /*0024*/ 	.byte	0x02, 0x4a
	.zero		1
	.zero		1


	//----- nvinfo : EIATTR_EXIT_INSTR_OFFSETS
	.align		4
        /*0028*/ 	.byte	0x04, 0x1c
        /*002a*/ 	.short	(.L_184 - .L_183)


	//   ....[0]....
.L_183:
        /*002c*/ 	.word	0x00000010


	//----- nvinfo : EIATTR_MAX_THREADS
	.align		4
.L_184:
        /*0030*/ 	.byte	0x04, 0x05
        /*0032*/ 	.short	(.L_186 - .L_185)
.L_185:
        /*0034*/ 	.word	0x00000180
        /*0038*/ 	.word	0x00000001
        /*003c*/ 	.word	0x00000001


	//----- nvinfo : EIATTR_CBANK_PARAM_SIZE
	.align		4
.L_186:
        /*0040*/ 	.byte	0x03, 0x19
        /*0042*/ 	.short	0x0a00


	//----- nvinfo : EIATTR_PARAM_CBANK
	.align		4
        /*0044*/ 	.byte	0x04, 0x0a
        /*0046*/ 	.short	(.L_188 - .L_187)
	.align		4
.L_187:
        /*0048*/ 	.word	index@(.nv.constant0._ZN7cutlass13device_kernelIN5flash11enable_sm90INS1_16FlashAttnFwdSm90INS1_25CollectiveMainloopFwdSm90ILi2EN4cute5tupleIJNS5_1CILi1EEES8_S8_EEENS6_IJNS7_ILi128EEENS7_ILi160EEENS7_ILi192EEEEEELi128ENS_12float_e4m3_tEfNS_4arch4Sm90ELb1ELb0ELb0ELb1ELb0ELb1ELb0ELb1ELb1ELb0ELb0ELb0EEENS1_21CollectiveEpilogueFwdINS6_IJSA_SA_SB_EEES9_NS_10bfloat16_tESG_Li256ELb1ELb0ELb0ELb1EEENS1_36VarlenDynamicPersistentTileSchedulerILi128ELi160ELi256ELi128ELb0ELb0ELb1ELb1ELb1ELb1EEEEEEEEEvNT_6ParamsE)
        /*004c*/ 	.short	0x0380
        /*004e*/ 	.short	0x0a00


	//----- nvinfo : EIATTR_SW_WAR
	.align		4
.L_188:
        /*0050*/ 	.byte	0x04, 0x36
        /*0052*/ 	.short	(.L_190 - .L_189)
.L_189:
        /*0054*/ 	.word	0x00000008
.L_190:


//--------------------- .nv.callgraph             --------------------------
	.section	.nv.callgraph,"",@"SHT_CUDA_CALLGRAPH"
	.align	4
	.sectionentsize	8
	.align		4
        /*0000*/ 	.word	0x00000000
	.align		4
        /*0004*/ 	.word	0xffffffff
	.align		4
        /*0008*/ 	.word	0x00000000
	.align		4
        /*000c*/ 	.word	0xfffffffe
	.align		4
        /*0010*/ 	.word	0x00000000
	.align		4
        /*0014*/ 	.word	0xfffffffd
	.align		4
        /*0018*/ 	.word	0x00000000
	.align		4
        /*001c*/ 	.word	0xfffffffc


//--------------------- .nv.constant4             --------------------------
	.section	.nv.constant4,"a",@progbits
	.align	8
	.align		8
.nv.constant4:
        /*0000*/ 	.dword	_ZN67_INTERNAL_c28cff71_31_flash_fwd_hdimdiff_e4m3_sm90_cu_21e1f8cb_36274cuda3std3__45__cpo5beginE
	.align		8
        /*0008*/ 	.dword	_ZN67_INTERNAL_c28cff71_31_flash_fwd_hdimdiff_e4m3_sm90_cu_21e1f8cb_36274cuda3std3__45__cpo3endE
	.align		8
        /*0010*/ 	.dword	_ZN67_INTERNAL_c28cff71_31_flash_fwd_hdimdiff_e4m3_sm90_cu_21e1f8cb_36274cuda3std3__45__cpo6cbeginE
	.align		8
        /*0018*/ 	.dword	_ZN67_INTERNAL_c28cff71_31_flash_fwd_hdimdiff_e4m3_sm90_cu_21e1f8cb_36274cuda3std3__45__cpo4cendE
	.align		8
        /*0020*/ 	.dword	_ZN67_INTERNAL_c28cff71_31_flash_fwd_hdimdiff_e4m3_sm90_cu_21e1f8cb_36274cuda3std3__469_GLOBAL__N__c28cff71_31_flash_fwd_hdimdiff_e4m3_sm90_cu_21e1f8cb_36276ignoreE
	.align		8
        /*0028*/ 	.dword	_ZN67_INTERNAL_c28cff71_31_flash_fwd_hdimdiff_e4m3_sm90_cu_21e1f8cb_36274cuda3std3__419piecewise_constructE
	.align		8
        /*0030*/ 	.dword	_ZN67_INTERNAL_c28cff71_31_flash_fwd_hdimdiff_e4m3_sm90_cu_21e1f8cb_36274cuda3std3__48in_placeE
	.align		8
        /*0038*/ 	.dword	_ZN67_INTERNAL_c28cff71_31_flash_fwd_hdimdiff_e4m3_sm90_cu_21e1f8cb_36274cuda3std6ranges3__45__cpo4swapE
	.align		8
        /*0040*/ 	.dword	_ZN67_INTERNAL_c28cff71_31_flash_fwd_hdimdiff_e4m3_sm90_cu_21e1f8cb_36274cuda3std6ranges3__45__cpo9iter_moveE
	.align		8
        /*0048*/ 	.dword	_ZN67_INTERNAL_c28cff71_31_flash_fwd_hdimdiff_e4m3_sm90_cu_21e1f8cb_36274cute7productE
	.align		8
        /*0050*/ 	.dword	_ZN67_INTERNAL_c28cff71_31_flash_fwd_hdimdiff_e4m3_sm90_cu_21e1f8cb_36274cute1_E


//--------------------- .text._ZN7cutlass13device_kernelIN5flash11enable_sm90INS1_16FlashAttnFwdSm90INS1_25CollectiveMainloopFwdSm90ILi2EN4cute5tupleIJNS5_1CILi1EEES8_S8_EEENS6_IJNS7_ILi128EEENS7_ILi160EEENS7_ILi192EEEEEELi128ENS_12float_e4m3_tEfNS_4arch4Sm90ELb0ELb0ELb0ELb0ELb0ELb0ELb0ELb1ELb1ELb0ELb0ELb0EEENS1_21CollectiveEpilogueFwdINS6_IJSA_SA_SB_EEES9_NS_10bfloat16_tESG_Li256ELb0ELb0ELb0ELb1EEENS1_29StaticPersistentTileSchedulerILb0EEEEEEEEEvNT_6ParamsE --------------------------
	.section	.text._ZN7cutlass13device_kernelIN5flash11enable_sm90INS1_16FlashAttnFwdSm90INS1_25CollectiveMainloopFwdSm90ILi2EN4cute5tupleIJNS5_1CILi1EEES8_S8_EEENS6_IJNS7_ILi128EEENS7_ILi160EEENS7_ILi192EEEEEELi128ENS_12float_e4m3_tEfNS_4arch4Sm90ELb0ELb0ELb0ELb0ELb0ELb0ELb0ELb1ELb1ELb0ELb0ELb0EEENS1_21CollectiveEpilogueFwdINS6_IJSA_SA_SB_EEES9_NS_10bfloat16_tESG_Li256ELb0ELb0ELb0ELb1EEENS1_29StaticPersistentTileSchedulerILb0EEEEEEEEEvNT_6ParamsE,"ax",@progbits
	.align	128
.text._ZN7cutlass13device_kernelIN5flash11enable_sm90INS1_16FlashAttnFwdSm90INS1_25CollectiveMainloopFwdSm90ILi2EN4cute5tupleIJNS5_1CILi1EEES8_S8_EEENS6_IJNS7_ILi128EEENS7_ILi160EEENS7_ILi192EEEEEELi128ENS_12float_e4m3_tEfNS_4arch4Sm90ELb0ELb0ELb0ELb0ELb0ELb0ELb0ELb1ELb1ELb0ELb0ELb0EEENS1_21CollectiveEpilogueFwdINS6_IJSA_SA_SB_EEES9_NS_10bfloat16_tESG_Li256ELb0ELb0ELb0ELb1EEENS1_29StaticPersistentTileSchedulerILb0EEEEEEEEEvNT_6ParamsE:
        .type           _ZN7cutlass13device_kernelIN5flash11enable_sm90INS1_16FlashAttnFwdSm90INS1_25CollectiveMainloopFwdSm90ILi2EN4cute5tupleIJNS5_1CILi1EEES8_S8_EEENS6_IJNS7_ILi128EEENS7_ILi160EEENS7_ILi192EEEEEELi128ENS_12float_e4m3_tEfNS_4arch4Sm90ELb0ELb0ELb0ELb0ELb0ELb0ELb0ELb1ELb1ELb0ELb0ELb0EEENS1_21CollectiveEpilogueFwdINS6_IJSA_SA_SB_EEES9_NS_10bfloat16_tESG_Li256ELb0ELb0ELb0ELb1EEENS1_29StaticPersistentTileSchedulerILb0EEEEEEEEEvNT_6ParamsE,@function
        .size           _ZN7cutlass13device_kernelIN5flash11enable_sm90INS1_16FlashAttnFwdSm90INS1_25CollectiveMainloopFwdSm90ILi2EN4cute5tupleIJNS5_1CILi1EEES8_S8_EEENS6_IJNS7_ILi128EEENS7_ILi160EEENS7_ILi192EEEEEELi128ENS_12float_e4m3_tEfNS_4arch4Sm90ELb0ELb0ELb0ELb0ELb0ELb0ELb0ELb1ELb1ELb0ELb0ELb0EEENS1_21CollectiveEpilogueFwdINS6_IJSA_SA_SB_EEES9_NS_10bfloat16_tESG_Li256ELb0ELb0ELb0ELb1EEENS1_29StaticPersistentTileSchedulerILb0EEEEEEEEEvNT_6ParamsE,(.L_x_10 - _ZN7cutlass13device_kernelIN5flash11enable_sm90INS1_16FlashAttnFwdSm90INS1_25CollectiveMainloopFwdSm90ILi2EN4cute5tupleIJNS5_1CILi1EEES8_S8_EEENS6_IJNS7_ILi128EEENS7_ILi160EEENS7_ILi192EEEEEELi128ENS_12float_e4m3_tEfNS_4arch4Sm90ELb0ELb0ELb0ELb0ELb0ELb0ELb0ELb1ELb1ELb0ELb0ELb0EEENS1_21CollectiveEpilogueFwdINS6_IJSA_SA_SB_EEES9_NS_10bfloat16_tESG_Li256ELb0ELb0ELb0ELb1EEENS1_29StaticPersistentTileSchedulerILb0EEEEEEEEEvNT_6ParamsE)
        .other          _ZN7cutlass13device_kernelIN5flash11enable_sm90INS1_16FlashAttnFwdSm90INS1_25CollectiveMainloopFwdSm90ILi2EN4cute5tupleIJNS5_1CILi1EEES8_S8_EEENS6_IJNS7_ILi128EEENS7_ILi160EEENS7_ILi192EEEEEELi128ENS_12float_e4m3_tEfNS_4arch4Sm90ELb0ELb0ELb0ELb0ELb0ELb0ELb0ELb1ELb1ELb0ELb0ELb0EEENS1_21CollectiveEpilogueFwdINS6_IJSA_SA_SB_EEES9_NS_10bfloat16_tESG_Li256ELb0ELb0ELb0ELb1EEENS1_29StaticPersistentTileSchedulerILb0EEEEEEEEEvNT_6ParamsE,@"STO_CUDA_ENTRY STV_DEFAULT"
_ZN7cutlass13device_kernelIN5flash11enable_sm90INS1_16FlashAttnFwdSm90INS1_25CollectiveMainloopFwdSm90ILi2EN4cute5tupleIJNS5_1CILi1EEES8_S8_EEENS6_IJNS7_ILi128EEENS7_ILi160EEENS7_ILi192EEEEEELi128ENS_12float_e4m3_tEfNS_4arch4Sm90ELb0ELb0ELb0ELb0ELb0ELb0ELb0ELb1ELb1ELb0ELb0ELb0EEENS1_21CollectiveEpilogueFwdINS6_IJSA_SA_SB_EEES9_NS_10bfloat16_tESG_Li256ELb0ELb0ELb0ELb1EEENS1_29StaticPersistentTileSchedulerILb0EEEEEEEEEvNT_6ParamsE:
[----:B------:R-:W-:Y:S01]  /*0000*/  LDC R1, c[0x0][0x37c] ;  /* 0x0000df00ff017b82 */ /* 0x000fe20000000800 */
[----:B------:R-:W-:Y:S05]  /*0010*/  EXIT ;  /* 0x000000000000794d */ /* 0x000fea0003800000 */
.L_x_0:
[----:B------:R-:W-:-:S00]  /*0020*/  BRA `(.L_x_0) ;  /* 0xfffffffc00fc7947 */ /* 0x000fc0000383ffff */
[----:B------:R-:W-:-:S00]  /*0030*/  NOP ;  /* 0x0000000000007918 */ /* 0x000fc00000000000 */
        /* <DEDUP_REMOVED lines=12> */
.L_x_10:


//--------------------- .text._ZN7cutlass13device_kernelIN5flash11enable_sm90INS1_16FlashAttnFwdSm90INS1_25CollectiveMainloopFwdSm90ILi2EN4cute5tupleIJNS5_1CILi2EEENS7_ILi1EEES9_EEENS6_IJNS7_ILi128EEENS7_ILi160EEENS7_ILi192EEEEEELi128ENS_12float_e4m3_tEfNS_4arch4Sm90ELb0ELb0ELb0ELb0ELb0ELb0ELb0ELb1ELb1ELb0ELb0ELb0EEENS1_21CollectiveEpilogueFwdINS6_IJSB_SB_SC_EEESA_NS_10bfloat16_tESH_Li256ELb0ELb0ELb0ELb1EEENS1_29StaticPersistentTileSchedulerILb0EEEEEEEEEvNT_6ParamsE --------------------------
	.section	.text._ZN7cutlass13device_kernelIN5flash11enable_sm90INS1_16FlashAttnFwdSm90INS1_25CollectiveMainloopFwdSm90ILi2EN4cute5tupleIJNS5_1CILi2EEENS7_ILi1EEES9_EEENS6_IJNS7_ILi128EEENS7_ILi160EEENS7_ILi192EEEEEELi128ENS_12float_e4m3_tEfNS_4arch4Sm90ELb0ELb0ELb0ELb0ELb0ELb0ELb0ELb1ELb1ELb0ELb0ELb0EEENS1_21CollectiveEpilogueFwdINS6_IJSB_SB_SC_EEESA_NS_10bfloat16_tESH_Li256ELb0ELb0ELb0ELb1EEENS1_29StaticPersistentTileSchedulerILb0EEEEEEEEEvNT_6ParamsE,"ax",@progbits
	.align	128
.text._ZN7cutlass13device_kernelIN5flash11enable_sm90INS1_16FlashAttnFwdSm90INS1_25CollectiveMainloopFwdSm90ILi2EN4cute5tupleIJNS5_1CILi2EEENS7_ILi1EEES9_EEENS6_IJNS7_ILi128EEENS7_ILi160EEENS7_ILi192EEEEEELi128ENS_12float_e4m3_tEfNS_4arch4Sm90ELb0ELb0ELb0ELb0ELb0ELb0ELb0ELb1ELb1ELb0ELb0ELb0EEENS1_21CollectiveEpilogueFwdINS6_IJSB_SB_SC_EEESA_NS_10bfloat16_tESH_Li256ELb0ELb0ELb0ELb1EEENS1_29StaticPersistentTileSchedulerILb0EEEEEEEEEvNT_6ParamsE:
        .type           _ZN7cutlass13device_kernelIN5flash11enable_sm90INS1_16FlashAttnFwdSm90INS1_25CollectiveMainloopFwdSm90ILi2EN4cute5tupleIJNS5_1CILi2EEENS7_ILi1EEES9_EEENS6_IJNS7_ILi128EEENS7_ILi160EEENS7_ILi192EEEEEELi128ENS_12float_e4m3_tEfNS_4arch4Sm90ELb0ELb0ELb0ELb0ELb0ELb0ELb0ELb1ELb1ELb0ELb0ELb0EEENS1_21CollectiveEpilogueFwdINS6_IJSB_SB_SC_EEESA_NS_10bfloat16_tESH_Li256ELb0ELb0ELb0ELb1EEENS1_29StaticPersistentTileSchedulerILb0EEEEEEEEEvNT_6ParamsE,@function
        .size           _ZN7cutlass13device_kernelIN5flash11enable_sm90INS1_16FlashAttnFwdSm90INS1_25CollectiveMainloopFwdSm90ILi2EN4cute5tupleIJNS5_1CILi2EEENS7_ILi1EEES9_EEENS6_IJNS7_ILi128EEENS7_ILi160EEENS7_ILi192EEEEEELi128ENS_12float_e4m3_tEfNS_4arch4Sm90ELb0ELb0ELb0ELb0ELb0ELb0ELb0ELb1ELb1ELb0ELb0ELb0EEENS1_21CollectiveEpilogueFwdINS6_IJSB_SB_SC_EEESA_NS_10bfloat16_tESH_Li256ELb0ELb0ELb0ELb1EEENS1_29StaticPersistentTileSchedulerILb0EEEEEEEEEvNT_6ParamsE,(.L_x_11 - _ZN7cutlass13device_kernelIN5flash11enable_sm90INS1_16FlashAttnFwdSm90INS1_25CollectiveMainloopFwdSm90ILi2EN4cute5tupleIJNS5_1CILi2EEENS7_ILi1EEES9_EEENS6_IJNS7_ILi128EEENS7_ILi160EEENS7_ILi192EEEEEELi128ENS_12float_e4m3_tEfNS_4arch4Sm90ELb0ELb0ELb0ELb0ELb0ELb0ELb0ELb1ELb1ELb0ELb0ELb0EEENS1_21CollectiveEpilogueFwdINS6_IJSB_SB_SC_EEESA_NS_10bfloat16_tESH_Li256ELb0ELb0ELb0ELb1EEENS1_29StaticPersistentTileSchedulerILb0EEEEEEEEEvNT_6ParamsE)
        .other          _ZN7cutlass13device_kernelIN5flash11enable_sm90INS1_16FlashAttnFwdSm90INS1_25CollectiveMainloopFwdSm90ILi2EN4cute5tupleIJNS5_1CILi2EEENS7_ILi1EEES9_EEENS6_IJNS7_ILi128EEENS7_ILi160EEENS7_ILi192EEEEEELi128ENS_12float_e4m3_tEfNS_4arch4Sm90ELb0ELb0ELb0ELb0ELb0ELb0ELb0ELb1ELb1ELb0ELb0ELb0EEENS1_21CollectiveEpilogueFwdINS6_IJSB_SB_SC_EEESA_NS_10bfloat16_tESH_Li256ELb0ELb0ELb0ELb1EEENS1_29StaticPersistentTileSchedulerILb0EEEEEEEEEvNT_6ParamsE,@"STO_CUDA_ENTRY STV_DEFAULT"
_ZN7cutlass13device_kernelIN5flash11enable_sm90INS1_16FlashAttnFwdSm90INS1_25CollectiveMainloopFwdSm90ILi2EN4cute5tupleIJNS5_1CILi2EEENS7_ILi1EEES9_EEENS6_IJNS7_ILi128EEENS7_ILi160EEENS7_ILi192EEEEEELi128ENS_12float_e4m3_tEfNS_4arch4Sm90ELb0ELb0ELb0ELb0ELb0ELb0ELb0ELb1ELb1ELb0ELb0ELb0EEENS1_21CollectiveEpilogueFwdINS6_IJSB_SB_SC_EEESA_NS_10bfloat16_tESH_Li256ELb0ELb0ELb0ELb1EEENS1_29StaticPersistentTileSchedulerILb0EEEEEEEEEvNT_6ParamsE:
[----:B------:R-:W-:Y:S01]  /*0000*/  LDC R1, c[0x0][0x37c] ;  /* 0x0000df00ff017b82 */ /* 0x000fe20000000800 */
[----:B------:R-:W-:Y:S05]  /*0010*/  EXIT ;  /* 0x000000000000794d */ /* 0x000fea0003800000 */
.L_x_1:
        /* <DEDUP_REMOVED lines=14> */
.L_x_11:


//--------------------- .text._ZN7cutlass13device_kernelIN5flash11enable_sm90INS1_16FlashAttnFwdSm90INS1_25CollectiveMainloopFwdSm90ILi2EN4cute5tupleIJNS5_1CILi1EEES8_S8_EEENS6_IJNS7_ILi128EEENS7_ILi160EEENS7_ILi192EEEEEELi128ENS_12float_e4m3_tEfNS_4arch4Sm90ELb0ELb0ELb0ELb1ELb0ELb0ELb0ELb1ELb1ELb0ELb0ELb0EEENS1_21CollectiveEpilogueFwdINS6_IJSA_SA_SB_EEES9_NS_10bfloat16_tESG_Li256ELb1ELb0ELb0ELb1EEENS1_36VarlenDynamicPersistentTileSchedulerILi128ELi160ELi256ELi128ELb0ELb0ELb1ELb0ELb1ELb1EEEEEEEEEvNT_6ParamsE --------------------------
	.section	.text._ZN7cutlass13device_kernelIN5flash11enable_sm90INS1_16FlashAttnFwdSm90INS1_25CollectiveMainloopFwdSm90ILi2EN4cute5tupleIJNS5_1CILi1EEES8_S8_EEENS6_IJNS7_ILi128EEENS7_ILi160EEENS7_ILi192EEEEEELi128ENS_12float_e4m3_tEfNS_4arch4Sm90ELb0ELb0ELb0ELb1ELb0ELb0ELb0ELb1ELb1ELb0ELb0ELb0EEENS1_21CollectiveEpilogueFwdINS6_IJSA_SA_SB_EEES9_NS_10bfloat16_tESG_Li256ELb1ELb0ELb0ELb1EEENS1_36VarlenDynamicPersistentTileSchedulerILi128ELi160ELi256ELi128ELb0ELb0ELb1ELb0ELb1ELb1EEEEEEEEEvNT_6ParamsE,"ax",@progbits
	.align	128
.text._ZN7cutlass13device_kernelIN5flash11enable_sm90INS1_16FlashAttnFwdSm90INS1_25CollectiveMainloopFwdSm90ILi2EN4cute5tupleIJNS5_1CILi1EEES8_S8_EEENS6_IJNS7_ILi128EEENS7_ILi160EEENS7_ILi192EEEEEELi128ENS_12float_e4m3_tEfNS_4arch4Sm90ELb0ELb0ELb0ELb1ELb0ELb0ELb0ELb1ELb1ELb0ELb0ELb0EEENS1_21CollectiveEpilogueFwdINS6_IJSA_SA_SB_EEES9_NS_10bfloat16_tESG_Li256ELb1ELb0ELb0ELb1EEENS1_36VarlenDynamicPersistentTileSchedulerILi128ELi160ELi256ELi128ELb0ELb0ELb1ELb0ELb1ELb1EEEEEEEEEvNT_6ParamsE:
        .type           _ZN7cutlass13device_kernelIN5flash11enable_sm90INS1_16FlashAttnFwdSm90INS1_25CollectiveMainloopFwdSm90ILi2EN4cute5tupleIJNS5_1CILi1EEES8_S8_EEENS6_IJNS7_ILi128EEENS7_ILi160EEENS7_ILi192EEEEEELi128ENS_12float_e4m3_tEfNS_4arch4Sm90ELb0ELb0ELb0ELb1ELb0ELb0ELb0ELb1ELb1ELb0ELb0ELb0EEENS1_21CollectiveEpilogueFwdINS6_IJSA_SA_SB_EEES9_NS_10bfloat16_tESG_Li256ELb1ELb0ELb0ELb1EEENS1_36VarlenDynamicPersistentTileSchedulerILi128ELi160ELi256ELi128ELb0ELb0ELb1ELb0ELb1ELb1EEEEEEEEEvNT_6ParamsE,@function
        .size           _ZN7cutlass13device_kernelIN5flash11enable_sm90INS1_16FlashAttnFwdSm90INS1_25CollectiveMainloopFwdSm90ILi2EN4cute5tupleIJNS5_1CILi1EEES8_S8_EEENS6_IJNS7_ILi128EEENS7_ILi160EEENS7_ILi192EEEEEELi128ENS_12float_e4m3_tEfNS_4arch4Sm90ELb0ELb0ELb0ELb1ELb0ELb0ELb0ELb1ELb1ELb0ELb0ELb0EEENS1_21CollectiveEpilogueFwdINS6_IJSA_SA_SB_EEES9_NS_10bfloat16_tESG_Li256ELb1ELb0ELb0ELb1EEENS1_36VarlenDynamicPersistentTileSchedulerILi128ELi160ELi256ELi128ELb0ELb0ELb1ELb0ELb1ELb1EEEEEEEEEvNT_6ParamsE,(.L_x_12 - _ZN7cutlass13device_kernelIN5flash11enable_sm90INS1_16FlashAttnFwdSm90INS1_25CollectiveMainloopFwdSm90ILi2EN4cute5tupleIJNS5_1CILi1EEES8_S8_EEENS6_IJNS7_ILi128EEENS7_ILi160EEENS7_ILi192EEEEEELi128ENS_12float_e4m3_tEfNS_4arch4Sm90ELb0ELb0ELb0ELb1ELb0ELb0ELb0ELb1ELb1ELb0ELb0ELb0EEENS1_21CollectiveEpilogueFwdINS6_IJSA_SA_SB_EEES9_NS_10bfloat16_tESG_Li256ELb1ELb0ELb0ELb1EEENS1_36VarlenDynamicPersistentTileSchedulerILi128ELi160ELi256ELi128ELb0ELb0ELb1ELb0ELb1ELb1EEEEEEEEEvNT_6ParamsE)
        .other          _ZN7cutlass13device_kernelIN5flash11enable_sm90INS1_16FlashAttnFwdSm90INS1_25CollectiveMainloopFwdSm90ILi2EN4cute5tupleIJNS5_1CILi1EEES8_S8_EEENS6_IJNS7_ILi128EEENS7_ILi160EEENS7_ILi192EEEEEELi128ENS_12float_e4m3_tEfNS_4arch4Sm90ELb0ELb0ELb0ELb1ELb0ELb0ELb0ELb1ELb1ELb0ELb0ELb0EEENS1_21CollectiveEpilogueFwdINS6_IJSA_SA_SB_EEES9_NS_10bfloat16_tESG_Li256ELb1ELb0ELb0ELb1EEENS1_36VarlenDynamicPersistentTileSchedulerILi128ELi160ELi256ELi128ELb0ELb0ELb1ELb0ELb1ELb1EEEEEEEEEvNT_6ParamsE,@"STO_CUDA_ENTRY STV_DEFAULT"
_ZN7cutlass13device_kernelIN5flash11enable_sm90INS1_16FlashAttnFwdSm90INS1_25CollectiveMainloopFwdSm90ILi2EN4cute5tupleIJNS5_1CILi1EEES8_S8_EEENS6_IJNS7_ILi128EEENS7_ILi160EEENS7_ILi192EEEEEELi128ENS_12float_e4m3_tEfNS_4arch4Sm90ELb0ELb0ELb0ELb1ELb0ELb0ELb0ELb1ELb1ELb0ELb0ELb0EEENS1_21CollectiveEpilogueFwdINS6_IJSA_SA_SB_EEES9_NS_10bfloat16_tESG_Li256ELb1ELb0ELb0ELb1EEENS1_36VarlenDynamicPersistentTileSchedulerILi128ELi160ELi256ELi128ELb0ELb0ELb1ELb0ELb1ELb1EEEEEEEEEvNT_6ParamsE:
[----:B------:R-:W-:Y:S01]  /*0000*/  LDC R1, c[0x0][0x37c] ;  /* 0x0000df00ff017b82 */ /* 0x000fe20000000800 */
[----:B------:R-:W-:Y:S05]  /*0010*/  EXIT ;  /* 0x000000000000794d */ /* 0x000fea0003800000 */
.L_x_2:
        /* <DEDUP_REMOVED lines=14> */
.L_x_12:


//--------------------- .text._ZN7cutlass13device_kernelIN5flash11enable_sm90INS1_16FlashAttnFwdSm90INS1_25CollectiveMainloopFwdSm90ILi2EN4cute5tupleIJNS5_1CILi1EEES8_S8_EEENS6_IJNS7_ILi128EEENS7_ILi160EEENS7_ILi192EEEEEELi128ENS_12float_e4m3_tEfNS_4arch4Sm90ELb0ELb0ELb0ELb1ELb0ELb1ELb0ELb1ELb1ELb0ELb0ELb0EEENS1_21CollectiveEpilogueFwdINS6_IJSA_SA_SB_EEES9_NS_10bfloat16_tESG_Li256ELb1ELb0ELb0ELb1EEENS1_36VarlenDynamicPersistentTileSchedulerILi128ELi160ELi256ELi128ELb0ELb0ELb1ELb0ELb1ELb1EEEEEEEEEvNT_6ParamsE --------------------------
	.section	.text._ZN7cutlass13device_kernelIN5flash11enable_sm90INS1_16FlashAttnFwdSm90INS1_25CollectiveMainloopFwdSm90ILi2EN4cute5tupleIJNS5_1CILi1EEES8_S8_EEENS6_IJNS7_ILi128EEENS7_ILi160EEENS7_ILi192EEEEEELi128ENS_12float_e4m3_tEfNS_4arch4Sm90ELb0ELb0ELb0ELb1ELb0ELb1ELb0ELb1ELb1ELb0ELb0ELb0EEENS1_21CollectiveEpilogueFwdINS6_IJSA_SA_SB_EEES9_NS_10bfloat16_tESG_Li256ELb1ELb0ELb0ELb1EEENS1_36VarlenDynamicPersistentTileSchedulerILi128ELi160ELi256ELi128ELb0ELb0ELb1ELb0ELb1ELb1EEEEEEEEEvNT_6ParamsE,"ax",@progbits
	.align	128
.text._ZN7cutlass13device_kernelIN5flash11enable_sm90INS1_16FlashAttnFwdSm90INS1_25CollectiveMainloopFwdSm90ILi2EN4cute5tupleIJNS5_1CILi1EEES8_S8_EEENS6_IJNS7_ILi128EEENS7_ILi160EEENS7_ILi192EEEEEELi128ENS_12float_e4m3_tEfNS_4arch4Sm90ELb0ELb0ELb0ELb1ELb0ELb1ELb0ELb1ELb1ELb0ELb0ELb0EEENS1_21CollectiveEpilogueFwdINS6_IJSA_SA_SB_EEES9_NS_10bfloat16_tESG_Li256ELb1ELb0ELb0ELb1EEENS1_36VarlenDynamicPersistentTileSchedulerILi128ELi160ELi256ELi128ELb0ELb0ELb1ELb0ELb1ELb1EEEEEEEEEvNT_6ParamsE:
        .type           _ZN7cutlass13device_kernelIN5flash11enable_sm90INS1_16FlashAttnFwdSm90INS1_25CollectiveMainloopFwdSm90ILi2EN4cute5tupleIJNS5_1CILi1EEES8_S8_EEENS6_IJNS7_ILi128EEENS7_ILi160EEENS7_ILi192EEEEEELi128ENS_12float_e4m3_tEfNS_4arch4Sm90ELb0ELb0ELb0ELb1ELb0ELb1ELb0ELb1ELb1ELb0ELb0ELb0EEENS1_21CollectiveEpilogueFwdINS6_IJSA_SA_SB_EEES9_NS_10bfloat16_tESG_Li256ELb1ELb0ELb0ELb1EEENS1_36VarlenDynamicPersistentTileSchedulerILi128ELi160ELi256ELi128ELb0ELb0ELb1ELb0ELb1ELb1EEEEEEEEEvNT_6ParamsE,@function
        .size           _ZN7cutlass13device_kernelIN5flash11enable_sm90INS1_16FlashAttnFwdSm90INS1_25CollectiveMainloopFwdSm90ILi2EN4cute5tupleIJNS5_1CILi1EEES8_S8_EEENS6_IJNS7_ILi128EEENS7_ILi160EEENS7_ILi192EEEEEELi128ENS_12float_e4m3_tEfNS_4arch4Sm90ELb0ELb0ELb0ELb1ELb0ELb1ELb0ELb1ELb1ELb0ELb0ELb0EEENS1_21CollectiveEpilogueFwdINS6_IJSA_SA_SB_EEES9_NS_10bfloat16_tESG_Li256ELb1ELb0ELb0ELb1EEENS1_36VarlenDynamicPersistentTileSchedulerILi128ELi160ELi256ELi128ELb0ELb0ELb1ELb0ELb1ELb1EEEEEEEEEvNT_6ParamsE,(.L_x_13 - _ZN7cutlass13device_kernelIN5flash11enable_sm90INS1_16FlashAttnFwdSm90INS1_25CollectiveMainloopFwdSm90ILi2EN4cute5tupleIJNS5_1CILi1EEES8_S8_EEENS6_IJNS7_ILi128EEENS7_ILi160EEENS7_ILi192EEEEEELi128ENS_12float_e4m3_tEfNS_4arch4Sm90ELb0ELb0ELb0ELb1ELb0ELb1ELb0ELb1ELb1ELb0ELb0ELb0EEENS1_21CollectiveEpilogueFwdINS6_IJSA_SA_SB_EEES9_NS_10bfloat16_tESG_Li256ELb1ELb0ELb0ELb1EEENS1_36VarlenDynamicPersistentTileSchedulerILi128ELi160ELi256ELi128ELb0ELb0ELb1ELb0ELb1ELb1EEEEEEEEEvNT_6ParamsE)
        .other          _ZN7cutlass13device_kernelIN5flash11enable_sm90INS1_16FlashAttnFwdSm90INS1_25CollectiveMainloopFwdSm90ILi2EN4cute5tupleIJNS5_1CILi1EEES8_S8_EEENS6_IJNS7_ILi128EEENS7_ILi160EEENS7_ILi192EEEEEELi128ENS_12float_e4m3_tEfNS_4arch4Sm90ELb0ELb0ELb0ELb1ELb0ELb1ELb0ELb1ELb1ELb0ELb0ELb0EEENS1_21CollectiveEpilogueFwdINS6_IJSA_SA_SB_EEES9_NS_10bfloat16_tESG_Li256ELb1ELb0ELb0ELb1EEENS1_36VarlenDynamicPersistentTileSchedulerILi128ELi160ELi256ELi128ELb0ELb0ELb1ELb0ELb1ELb1EEEEEEEEEvNT_6ParamsE,@"STO_CUDA_ENTRY STV_DEFAULT"
_ZN7cutlass13device_kernelIN5flash11enable_sm90INS1_16FlashAttnFwdSm90INS1_25CollectiveMainloopFwdSm90ILi2EN4cute5tupleIJNS5_1CILi1EEES8_S8_EEENS6_IJNS7_ILi128EEENS7_ILi160EEENS7_ILi192EEEEEELi128ENS_12float_e4m3_tEfNS_4arch4Sm90ELb0ELb0ELb0ELb1ELb0ELb1ELb0ELb1ELb1ELb0ELb0ELb0EEENS1_21CollectiveEpilogueFwdINS6_IJSA_SA_SB_EEES9_NS_10bfloat16_tESG_Li256ELb1ELb0ELb0ELb1EEENS1_36VarlenDynamicPersistentTileSchedulerILi128ELi160ELi256ELi128ELb0ELb0ELb1ELb0ELb1ELb1EEEEEEEEEvNT_6ParamsE:
[----:B------:R-:W-:Y:S01]  /*0000*/  LDC R1, c[0x0][0x37c] ;  /* 0x0000df00ff017b82 */ /* 0x000fe20000000800 */
[----:B------:R-:W-:Y:S05]  /*0010*/  EXIT ;  /* 0x000000000000794d */ /* 0x000fea0003800000 */
.L_x_3:
        /* <DEDUP_REMOVED lines=14> */
.L_x_13:


//--------------------- .text._ZN7cutlass13device_kernelIN5flash11enable_sm90INS1_16FlashAttnFwdSm90INS1_25CollectiveMainloopFwdSm90ILi2EN4cute5tupleIJNS5_1CILi1EEES8_S8_EEENS6_IJNS7_ILi128EEENS7_ILi160EEENS7_ILi192EEEEEELi128ENS_12float_e4m3_tEfNS_4arch4Sm90ELb0ELb1ELb0ELb0ELb0ELb0ELb0ELb1ELb1ELb0ELb0ELb0EEENS1_21CollectiveEpilogueFwdINS6_IJSA_SA_SB_EEES9_NS_10bfloat16_tESG_Li256ELb0ELb0ELb0ELb1EEENS1_30DynamicPersistentTileSchedulerILi256ELi128ELb0ELb0ELb1EEEEEEEEEvNT_6ParamsE --------------------------
	.section	.text._ZN7cutlass13device_kernelIN5flash11enable_sm90INS1_16FlashAttnFwdSm90INS1_25CollectiveMainloopFwdSm90ILi2EN4cute5tupleIJNS5_1CILi1EEES8_S8_EEENS6_IJNS7_ILi128EEENS7_ILi160EEENS7_ILi192EEEEEELi128ENS_12float_e4m3_tEfNS_4arch4Sm90ELb0ELb1ELb0ELb0ELb0ELb0ELb0ELb1ELb1ELb0ELb0ELb0EEENS1_21CollectiveEpilogueFwdINS6_IJSA_SA_SB_EEES9_NS_10bfloat16_tESG_Li256ELb0ELb0ELb0ELb1EEENS1_30DynamicPersistentTileSchedulerILi256ELi128ELb0ELb0ELb1EEEEEEEEEvNT_6ParamsE,"ax",@progbits
	.align	128
.text._ZN7cutlass13device_kernelIN5flash11enable_sm90INS1_16FlashAttnFwdSm90INS1_25CollectiveMainloopFwdSm90ILi2EN4cute5tupleIJNS5_1CILi1EEES8_S8_EEENS6_IJNS7_ILi128EEENS7_ILi160EEENS7_ILi192EEEEEELi128ENS_12float_e4m3_tEfNS_4arch4Sm90ELb0ELb1ELb0ELb0ELb0ELb0ELb0ELb1ELb1ELb0ELb0ELb0EEENS1_21CollectiveEpilogueFwdINS6_IJSA_SA_SB_EEES9_NS_10bfloat16_tESG_Li256ELb0ELb0ELb0ELb1EEENS1_30DynamicPersistentTileSchedulerILi256ELi128ELb0ELb0ELb1EEEEEEEEEvNT_6ParamsE:
        .type           _ZN7cutlass13device_kernelIN5flash11enable_sm90INS1_16FlashAttnFwdSm90INS1_25CollectiveMainloopFwdSm90ILi2EN4cute5tupleIJNS5_1CILi1EEES8_S8_EEENS6_IJNS7_ILi128EEENS7_ILi160EEENS7_ILi192EEEEEELi128ENS_12float_e4m3_tEfNS_4arch4Sm90ELb0ELb1ELb0ELb0ELb0ELb0ELb0ELb1ELb1ELb0ELb0ELb0EEENS1_21CollectiveEpilogueFwdINS6_IJSA_SA_SB_EEES9_NS_10bfloat16_tESG_Li256ELb0ELb0ELb0ELb1EEENS1_30DynamicPersistentTileSchedulerILi256ELi128ELb0ELb0ELb1EEEEEEEEEvNT_6ParamsE,@function
        .size           _ZN7cutlass13device_kernelIN5flash11enable_sm90INS1_16FlashAttnFwdSm90INS1_25CollectiveMainloopFwdSm90ILi2EN4cute5tupleIJNS5_1CILi1EEES8_S8_EEENS6_IJNS7_ILi128EEENS7_ILi160EEENS7_ILi192EEEEEELi128ENS_12float_e4m3_tEfNS_4arch4Sm90ELb0ELb1ELb0ELb0ELb0ELb0ELb0ELb1ELb1ELb0ELb0ELb0EEENS1_21CollectiveEpilogueFwdINS6_IJSA_SA_SB_EEES9_NS_10bfloat16_tESG_Li256ELb0ELb0ELb0ELb1EEENS1_30DynamicPersistentTileSchedulerILi256ELi128ELb0ELb0ELb1EEEEEEEEEvNT_6ParamsE,(.L_x_14 - _ZN7cutlass13device_kernelIN5flash11enable_sm90INS1_16FlashAttnFwdSm90INS1_25CollectiveMainloopFwdSm90ILi2EN4cute5tupleIJNS5_1CILi1EEES8_S8_EEENS6_IJNS7_ILi128EEENS7_ILi160EEENS7_ILi192EEEEEELi128ENS_12float_e4m3_tEfNS_4arch4Sm90ELb0ELb1ELb0ELb0ELb0ELb0ELb0ELb1ELb1ELb0ELb0ELb0EEENS1_21CollectiveEpilogueFwdINS6_IJSA_SA_SB_EEES9_NS_10bfloat16_tESG_Li256ELb0ELb0ELb0ELb1EEENS1_30DynamicPersistentTileSchedulerILi256ELi128ELb0ELb0ELb1EEEEEEEEEvNT_6ParamsE)
        .other          _ZN7cutlass13device_kernelIN5flash11enable_sm90INS1_16FlashAttnFwdSm90INS1_25CollectiveMainloopFwdSm90ILi2EN4cute5tupleIJNS5_1CILi1EEES8_S8_EEENS6_IJNS7_ILi128EEENS7_ILi160EEENS7_ILi192EEEEEELi128ENS_12float_e4m3_tEfNS_4arch4Sm90ELb0ELb1ELb0ELb0ELb0ELb0ELb0ELb1ELb1ELb0ELb0ELb0EEENS1_21CollectiveEpilogueFwdINS6_IJSA_SA_SB_EEES9_NS_10bfloat16_tESG_Li256ELb0ELb0ELb0ELb1EEENS1_30DynamicPersistentTileSchedulerILi256ELi128ELb0ELb0ELb1EEEEEEEEEvNT_6ParamsE,@"STO_CUDA_ENTRY STV_DEFAULT"
_ZN7cutlass13device_kernelIN5flash11enable_sm90INS1_16FlashAttnFwdSm90INS1_25CollectiveMainloopFwdSm90ILi2EN4cute5tupleIJNS5_1CILi1EEES8_S8_EEENS6_IJNS7_ILi128EEENS7_ILi160EEENS7_ILi192EEEEEELi128ENS_12float_e4m3_tEfNS_4arch4Sm90ELb0ELb1ELb0ELb0ELb0ELb0ELb0ELb1ELb1ELb0ELb0ELb0EEENS1_21CollectiveEpilogueFwdINS6_IJSA_SA_SB_EEES9_NS_10bfloat16_tESG_Li256ELb0ELb0ELb0ELb1EEENS1_30DynamicPersistentTileSchedulerILi256ELi128ELb0ELb0ELb1EEEEEEEEEvNT_6ParamsE:
[----:B------:R-:W-:Y:S01]  /*0000*/  LDC R1, c[0x0][0x37c] ;  /* 0x0000df00ff017b82 */ /* 0x000fe20000000800 */
[----:B------:R-:W-:Y:S05]  /*0010*/  EXIT ;  /* 0x000000000000794d */ /* 0x000fea0003800000 */
.L_x_4:
        /* <DEDUP_REMOVED lines=14> */
.L_x_14:


//--------------------- .text._ZN7cutlass13device_kernelIN5flash11enable_sm90INS1_16FlashAttnFwdSm90INS1_25CollectiveMainloopFwdSm90ILi2EN4cute5tupleIJNS5_1CILi1EEES8_S8_EEENS6_IJNS7_ILi128EEENS7_ILi160EEENS7_ILi192EEEEEELi128ENS_12float_e4m3_tEfNS_4arch4Sm90ELb0ELb1ELb0ELb1ELb0ELb0ELb0ELb1ELb1ELb0ELb0ELb0EEENS1_21CollectiveEpilogueFwdINS6_IJSA_SA_SB_EEES9_NS_10bfloat16_tESG_Li256ELb1ELb0ELb0ELb1EEENS1_36VarlenDynamicPersistentTileSchedulerILi128ELi160ELi256ELi128ELb0ELb0ELb1ELb1ELb0ELb1EEEEEEEEEvNT_6ParamsE --------------------------
	.section	.text._ZN7cutlass13device_kernelIN5flash11enable_sm90INS1_16FlashAttnFwdSm90INS1_25CollectiveMainloopFwdSm90ILi2EN4cute5tupleIJNS5_1CILi1EEES8_S8_EEENS6_IJNS7_ILi128EEENS7_ILi160EEENS7_ILi192EEEEEELi128ENS_12float_e4m3_tEfNS_4arch4Sm90ELb0ELb1ELb0ELb1ELb0ELb0ELb0ELb1ELb1ELb0ELb0ELb0EEENS1_21CollectiveEpilogueFwdINS6_IJSA_SA_SB_EEES9_NS_10bfloat16_tESG_Li256ELb1ELb0ELb0ELb1EEENS1_36VarlenDynamicPersistentTileSchedulerILi128ELi160ELi256ELi128ELb0ELb0ELb1ELb1ELb0ELb1EEEEEEEEEvNT_6ParamsE,"ax",@progbits
	.align	128
.text._ZN7cutlass13device_kernelIN5flash11enable_sm90INS1_16FlashAttnFwdSm90INS1_25CollectiveMainloopFwdSm90ILi2EN4cute5tupleIJNS5_1CILi1EEES8_S8_EEENS6_IJNS7_ILi128EEENS7_ILi160EEENS7_ILi192EEEEEELi128ENS_12float_e4m3_tEfNS_4arch4Sm90ELb0ELb1ELb0ELb1ELb0ELb0ELb0ELb1ELb1ELb0ELb0ELb0EEENS1_21CollectiveEpilogueFwdINS6_IJSA_SA_SB_EEES9_NS_10bfloat16_tESG_Li256ELb1ELb0ELb0ELb1EEENS1_36VarlenDynamicPersistentTileSchedulerILi128ELi160ELi256ELi128ELb0ELb0ELb1ELb1ELb0ELb1EEEEEEEEEvNT_6ParamsE:
        .type           _ZN7cutlass13device_kernelIN5flash11enable_sm90INS1_16FlashAttnFwdSm90INS1_25CollectiveMainloopFwdSm90ILi2EN4cute5tupleIJNS5_1CILi1EEES8_S8_EEENS6_IJNS7_ILi128EEENS7_ILi160EEENS7_ILi192EEEEEELi128ENS_12float_e4m3_tEfNS_4arch4Sm90ELb0ELb1ELb0ELb1ELb0ELb0ELb0ELb1ELb1ELb0ELb0ELb0EEENS1_21CollectiveEpilogueFwdINS6_IJSA_SA_SB_EEES9_NS_10bfloat16_tESG_Li256ELb1ELb0ELb0ELb1EEENS1_36VarlenDynamicPersistentTileSchedulerILi128ELi160ELi256ELi128ELb0ELb0ELb1ELb1ELb0ELb1EEEEEEEEEvNT_6ParamsE,@function
        .size           _ZN7cutlass13device_kernelIN5flash11enable_sm90INS1_16FlashAttnFwdSm90INS1_25CollectiveMainloopFwdSm90ILi2EN4cute5tupleIJNS5_1CILi1EEES8_S8_EEENS6_IJNS7_ILi128EEENS7_ILi160EEENS7_ILi192EEEEEELi128ENS_12float_e4m3_tEfNS_4arch4Sm90ELb0ELb1ELb0ELb1ELb0ELb0ELb0ELb1ELb1ELb0ELb0ELb0EEENS1_21CollectiveEpilogueFwdINS6_IJSA_SA_SB_EEES9_NS_10bfloat16_tESG_Li256ELb1ELb0ELb0ELb1EEENS1_36VarlenDynamicPersistentTileSchedulerILi128ELi160ELi256ELi128ELb0ELb0ELb1ELb1ELb0ELb1EEEEEEEEEvNT_6ParamsE,(.L_x_15 - _ZN7cutlass13device_kernelIN5flash11enable_sm90INS1_16FlashAttnFwdSm90INS1_25CollectiveMainloopFwdSm90ILi2EN4cute5tupleIJNS5_1CILi1EEES8_S8_EEENS6_IJNS7_ILi128EEENS7_ILi160EEENS7_ILi192EEEEEELi128ENS_12float_e4m3_tEfNS_4arch4Sm90ELb0ELb1ELb0ELb1ELb0ELb0ELb0ELb1ELb1ELb0ELb0ELb0EEENS1_21CollectiveEpilogueFwdINS6_IJSA_SA_SB_EEES9_NS_10bfloat16_tESG_Li256ELb1ELb0ELb0ELb1EEENS1_36VarlenDynamicPersistentTileSchedulerILi128ELi160ELi256ELi128ELb0ELb0ELb1ELb1ELb0ELb1EEEEEEEEEvNT_6ParamsE)
        .other          _ZN7cutlass13device_kernelIN5flash11enable_sm90INS1_16FlashAttnFwdSm90INS1_25CollectiveMainloopFwdSm90ILi2EN4cute5tupleIJNS5_1CILi1EEES8_S8_EEENS6_IJNS7_ILi128EEENS7_ILi160EEENS7_ILi192EEEEEELi128ENS_12float_e4m3_tEfNS_4arch4Sm90ELb0ELb1ELb0ELb1ELb0ELb0ELb0ELb1ELb1ELb0ELb0ELb0EEENS1_21CollectiveEpilogueFwdINS6_IJSA_SA_SB_EEES9_NS_10bfloat16_tESG_Li256ELb1ELb0ELb0ELb1EEENS1_36VarlenDynamicPersistentTileSchedulerILi128ELi160ELi256ELi128ELb0ELb0ELb1ELb1ELb0ELb1EEEEEEEEEvNT_6ParamsE,@"STO_CUDA_ENTRY STV_DEFAULT"
_ZN7cutlass13device_kernelIN5flash11enable_sm90INS1_16FlashAttnFwdSm90INS1_25CollectiveMainloopFwdSm90ILi2EN4cute5tupleIJNS5_1CILi1EEES8_S8_EEENS6_IJNS7_ILi128EEENS7_ILi160EEENS7_ILi192EEEEEELi128ENS_12float_e4m3_tEfNS_4arch4Sm90ELb0ELb1ELb0ELb1ELb0ELb0ELb0ELb1ELb1ELb0ELb0ELb0EEENS1_21CollectiveEpilogueFwdINS6_IJSA_SA_SB_EEES9_NS_10bfloat16_tESG_Li256ELb1ELb0ELb0ELb1EEENS1_36VarlenDynamicPersistentTileSchedulerILi128ELi160ELi256ELi128ELb0ELb0ELb1ELb1ELb0ELb1EEEEEEEEEvNT_6ParamsE:
[----:B------:R-:W-:Y:S01]  /*0000*/  LDC R1, c[0x0][0x37c] ;  /* 0x0000df00ff017b82 */ /* 0x000fe20000000800 */
[----:B------:R-:W-:Y:S05]  /*0010*/  EXIT ;  /* 0x000000000000794d */ /* 0x000fea0003800000 */
.L_x_5:
        /* <DEDUP_REMOVED lines=14> */
.L_x_15:


//--------------------- .text._ZN7cutlass13device_kernelIN5flash11enable_sm90INS1_16FlashAttnFwdSm90INS1_25CollectiveMainloopFwdSm90ILi2EN4cute5tupleIJNS5_1CILi1EEES8_S8_EEENS6_IJNS7_ILi128EEENS7_ILi160EEENS7_ILi192EEEEEELi128ENS_12float_e4m3_tEfNS_4arch4Sm90ELb0ELb1ELb0ELb1ELb0ELb1ELb0ELb1ELb1ELb0ELb0ELb0EEENS1_21CollectiveEpilogueFwdINS6_IJSA_SA_SB_EEES9_NS_10bfloat16_tESG_Li256ELb1ELb0ELb0ELb1EEENS1_36VarlenDynamicPersistentTileSchedulerILi128ELi160ELi256ELi128ELb0ELb0ELb1ELb1ELb0ELb1EEEEEEEEEvNT_6ParamsE --------------------------
	.section	.text._ZN7cutlass13device_kernelIN5flash11enable_sm90INS1_16FlashAttnFwdSm90INS1_25CollectiveMainloopFwdSm90ILi2EN4cute5tupleIJNS5_1CILi1EEES8_S8_EEENS6_IJNS7_ILi128EEENS7_ILi160EEENS7_ILi192EEEEEELi128ENS_12float_e4m3_tEfNS_4arch4Sm90ELb0ELb1ELb0ELb1ELb0ELb1ELb0ELb1ELb1ELb0ELb0ELb0EEENS1_21CollectiveEpilogueFwdINS6_IJSA_SA_SB_EEES9_NS_10bfloat16_tESG_Li256ELb1ELb0ELb0ELb1EEENS1_36VarlenDynamicPersistentTileSchedulerILi128ELi160ELi256ELi128ELb0ELb0ELb1ELb1ELb0ELb1EEEEEEEEEvNT_6ParamsE,"ax",@progbits
	.align	128
.text._ZN7cutlass13device_kernelIN5flash11enable_sm90INS1_16FlashAttnFwdSm90INS1_25CollectiveMainloopFwdSm90ILi2EN4cute5tupleIJNS5_1CILi1EEES8_S8_EEENS6_IJNS7_ILi128EEENS7_ILi160EEENS7_ILi192EEEEEELi128ENS_12float_e4m3_tEfNS_4arch4Sm90ELb0ELb1ELb0ELb1ELb0ELb1ELb0ELb1ELb1ELb0ELb0ELb0EEENS1_21CollectiveEpilogueFwdINS6_IJSA_SA_SB_EEES9_NS_10bfloat16_tESG_Li256ELb1ELb0ELb0ELb1EEENS1_36VarlenDynamicPersistentTileSchedulerILi128ELi160ELi256ELi128ELb0ELb0ELb1ELb1ELb0ELb1EEEEEEEEEvNT_6ParamsE:
        .type           _ZN7cutlass13device_kernelIN5flash11enable_sm90INS1_16FlashAttnFwdSm90INS1_25CollectiveMainloopFwdSm90ILi2EN4cute5tupleIJNS5_1CILi1EEES8_S8_EEENS6_IJNS7_ILi128EEENS7_ILi160EEENS7_ILi192EEEEEELi128ENS_12float_e4m3_tEfNS_4arch4Sm90ELb0ELb1ELb0ELb1ELb0ELb1ELb0ELb1ELb1ELb0ELb0ELb0EEENS1_21CollectiveEpilogueFwdINS6_IJSA_SA_SB_EEES9_NS_10bfloat16_tESG_Li256ELb1ELb0ELb0ELb1EEENS1_36VarlenDynamicPersistentTileSchedulerILi128ELi160ELi256ELi128ELb0ELb0ELb1ELb1ELb0ELb1EEEEEEEEEvNT_6ParamsE,@function
        .size           _ZN7cutlass13device_kernelIN5flash11enable_sm90INS1_16FlashAttnFwdSm90INS1_25CollectiveMainloopFwdSm90ILi2EN4cute5tupleIJNS5_1CILi1EEES8_S8_EEENS6_IJNS7_ILi128EEENS7_ILi160EEENS7_ILi192EEEEEELi128ENS_12float_e4m3_tEfNS_4arch4Sm90ELb0ELb1ELb0ELb1ELb0ELb1ELb0ELb1ELb1ELb0ELb0ELb0EEENS1_21CollectiveEpilogueFwdINS6_IJSA_SA_SB_EEES9_NS_10bfloat16_tESG_Li256ELb1ELb0ELb0ELb1EEENS1_36VarlenDynamicPersistentTileSchedulerILi128ELi160ELi256ELi128ELb0ELb0ELb1ELb1ELb0ELb1EEEEEEEEEvNT_6ParamsE,(.L_x_16 - _ZN7cutlass13device_kernelIN5flash11enable_sm90INS1_16FlashAttnFwdSm90INS1_25CollectiveMainloopFwdSm90ILi2EN4cute5tupleIJNS5_1CILi1EEES8_S8_EEENS6_IJNS7_ILi128EEENS7_ILi160EEENS7_ILi192EEEEEELi128ENS_12float_e4m3_tEfNS_4arch4Sm90ELb0ELb1ELb0ELb1ELb0ELb1ELb0ELb1ELb1ELb0ELb0ELb0EEENS1_21CollectiveEpilogueFwdINS6_IJSA_SA_SB_EEES9_NS_10bfloat16_tESG_Li256ELb1ELb0ELb0ELb1EEENS1_36VarlenDynamicPersistentTileSchedulerILi128ELi160ELi256ELi128ELb0ELb0ELb1ELb1ELb0ELb1EEEEEEEEEvNT_6ParamsE)
        .other          _ZN7cutlass13device_kernelIN5flash11enable_sm90INS1_16FlashAttnFwdSm90INS1_25CollectiveMainloopFwdSm90ILi2EN4cute5tupleIJNS5_1CILi1EEES8_S8_EEENS6_IJNS7_ILi128EEENS7_ILi160EEENS7_ILi192EEEEEELi128ENS_12float_e4m3_tEfNS_4arch4Sm90ELb0ELb1ELb0ELb1ELb0ELb1ELb0ELb1ELb1ELb0ELb0ELb0EEENS1_21CollectiveEpilogueFwdINS6_IJSA_SA_SB_EEES9_NS_10bfloat16_tESG_Li256ELb1ELb0ELb0ELb1EEENS1_36VarlenDynamicPersistentTileSchedulerILi128ELi160ELi256ELi128ELb0ELb0ELb1ELb1ELb0ELb1EEEEEEEEEvNT_6ParamsE,@"STO_CUDA_ENTRY STV_DEFAULT"
_ZN7cutlass13device_kernelIN5flash11enable_sm90INS1_16FlashAttnFwdSm90INS1_25CollectiveMainloopFwdSm90ILi2EN4cute5tupleIJNS5_1CILi1EEES8_S8_EEENS6_IJNS7_ILi128EEENS7_ILi160EEENS7_ILi192EEEEEELi128ENS_12float_e4m3_tEfNS_4arch4Sm90ELb0ELb1ELb0ELb1ELb0ELb1ELb0ELb1ELb1ELb0ELb0ELb0EEENS1_21CollectiveEpilogueFwdINS6_IJSA_SA_SB_EEES9_NS_10bfloat16_tESG_Li256ELb1ELb0ELb0ELb1EEENS1_36VarlenDynamicPersistentTileSchedulerILi128ELi160ELi256ELi128ELb0ELb0ELb1ELb1ELb0ELb1EEEEEEEEEvNT_6ParamsE:
[----:B------:R-:W-:Y:S01]  /*0000*/  LDC R1, c[0x0][0x37c] ;  /* 0x0000df00ff017b82 */ /* 0x000fe20000000800 */
[----:B------:R-:W-:Y:S05]  /*0010*/  EXIT ;  /* 0x000000000000794d */ /* 0x000fea0003800000 */
.L_x_6:
        /* <DEDUP_REMOVED lines=14> */
.L_x_16:


//--------------------- .text._ZN7cutlass13device_kernelIN5flash11enable_sm90INS1_16FlashAttnFwdSm90INS1_25CollectiveMainloopFwdSm90ILi2EN4cute5tupleIJNS5_1CILi1EEES8_S8_EEENS6_IJNS7_ILi128EEENS7_ILi160EEENS7_ILi192EEEEEELi128ENS_12float_e4m3_tEfNS_4arch4Sm90ELb1ELb0ELb0ELb0ELb0ELb0ELb0ELb1ELb1ELb0ELb0ELb0EEENS1_21CollectiveEpilogueFwdINS6_IJSA_SA_SB_EEES9_NS_10bfloat16_tESG_Li256ELb0ELb0ELb0ELb1EEENS1_30DynamicPersistentTileSchedulerILi256ELi128ELb0ELb0ELb1EEEEEEEEEvNT_6ParamsE --------------------------
	.section	.text._ZN7cutlass13device_kernelIN5flash11enable_sm90INS1_16FlashAttnFwdSm90INS1_25CollectiveMainloopFwdSm90ILi2EN4cute5tupleIJNS5_1CILi1EEES8_S8_EEENS6_IJNS7_ILi128EEENS7_ILi160EEENS7_ILi192EEEEEELi128ENS_12float_e4m3_tEfNS_4arch4Sm90ELb1ELb0ELb0ELb0ELb0ELb0ELb0ELb1ELb1ELb0ELb0ELb0EEENS1_21CollectiveEpilogueFwdINS6_IJSA_SA_SB_EEES9_NS_10bfloat16_tESG_Li256ELb0ELb0ELb0ELb1EEENS1_30DynamicPersistentTileSchedulerILi256ELi128ELb0ELb0ELb1EEEEEEEEEvNT_6ParamsE,"ax",@progbits
	.align	128
.text._ZN7cutlass13device_kernelIN5flash11enable_sm90INS1_16FlashAttnFwdSm90INS1_25CollectiveMainloopFwdSm90ILi2EN4cute5tupleIJNS5_1CILi1EEES8_S8_EEENS6_IJNS7_ILi128EEENS7_ILi160EEENS7_ILi192EEEEEELi128ENS_12float_e4m3_tEfNS_4arch4Sm90ELb1ELb0ELb0ELb0ELb0ELb0ELb0ELb1ELb1ELb0ELb0ELb0EEENS1_21CollectiveEpilogueFwdINS6_IJSA_SA_SB_EEES9_NS_10bfloat16_tESG_Li256ELb0ELb0ELb0ELb1EEENS1_30DynamicPersistentTileSchedulerILi256ELi128ELb0ELb0ELb1EEEEEEEEEvNT_6ParamsE:
        .type           _ZN7cutlass13device_kernelIN5flash11enable_sm90INS1_16FlashAttnFwdSm90INS1_25CollectiveMainloopFwdSm90ILi2EN4cute5tupleIJNS5_1CILi1EEES8_S8_EEENS6_IJNS7_ILi128EEENS7_ILi160EEENS7_ILi192EEEEEELi128ENS_12float_e4m3_tEfNS_4arch4Sm90ELb1ELb0ELb0ELb0ELb0ELb0ELb0ELb1ELb1ELb0ELb0ELb0EEENS1_21CollectiveEpilogueFwdINS6_IJSA_SA_SB_EEES9_NS_10bfloat16_tESG_Li256ELb0ELb0ELb0ELb1EEENS1_30DynamicPersistentTileSchedulerILi256ELi128ELb0ELb0ELb1EEEEEEEEEvNT_6ParamsE,@function
        .size           _ZN7cutlass13device_kernelIN5flash11enable_sm90INS1_16FlashAttnFwdSm90INS1_25CollectiveMainloopFwdSm90ILi2EN4cute5tupleIJNS5_1CILi1EEES8_S8_EEENS6_IJNS7_ILi128EEENS7_ILi160EEENS7_ILi192EEEEEELi128ENS_12float_e4m3_tEfNS_4arch4Sm90ELb1ELb0ELb0ELb0ELb0ELb0ELb0ELb1ELb1ELb0ELb0ELb0EEENS1_21CollectiveEpilogueFwdINS6_IJSA_SA_SB_EEES9_NS_10bfloat16_tESG_Li256ELb0ELb0ELb0ELb1EEENS1_30DynamicPersistentTileSchedulerILi256ELi128ELb0ELb0ELb1EEEEEEEEEvNT_6ParamsE,(.L_x_17 - _ZN7cutlass13device_kernelIN5flash11enable_sm90INS1_16FlashAttnFwdSm90INS1_25CollectiveMainloopFwdSm90ILi2EN4cute5tupleIJNS5_1CILi1EEES8_S8_EEENS6_IJNS7_ILi128EEENS7_ILi160EEENS7_ILi192EEEEEELi128ENS_12float_e4m3_tEfNS_4arch4Sm90ELb1ELb0ELb0ELb0ELb0ELb0ELb0ELb1ELb1ELb0ELb0ELb0EEENS1_21CollectiveEpilogueFwdINS6_IJSA_SA_SB_EEES9_NS_10bfloat16_tESG_Li256ELb0ELb0ELb0ELb1EEENS1_30DynamicPersistentTileSchedulerILi256ELi128ELb0ELb0ELb1EEEEEEEEEvNT_6ParamsE)
        .other          _ZN7cutlass13device_kernelIN5flash11enable_sm90INS1_16FlashAttnFwdSm90INS1_25CollectiveMainloopFwdSm90ILi2EN4cute5tupleIJNS5_1CILi1EEES8_S8_EEENS6_IJNS7_ILi128EEENS7_ILi160EEENS7_ILi192EEEEEELi128ENS_12float_e4m3_tEfNS_4arch4Sm90ELb1ELb0ELb0ELb0ELb0ELb0ELb0ELb1ELb1ELb0ELb0ELb0EEENS1_21CollectiveEpilogueFwdINS6_IJSA_SA_SB_EEES9_NS_10bfloat16_tESG_Li256ELb0ELb0ELb0ELb1EEENS1_30DynamicPersistentTileSchedulerILi256ELi128ELb0ELb0ELb1EEEEEEEEEvNT_6ParamsE,@"STO_CUDA_ENTRY STV_DEFAULT"
_ZN7cutlass13device_kernelIN5flash11enable_sm90INS1_16FlashAttnFwdSm90INS1_25CollectiveMainloopFwdSm90ILi2EN4cute5tupleIJNS5_1CILi1EEES8_S8_EEENS6_IJNS7_ILi128EEENS7_ILi160EEENS7_ILi192EEEEEELi128ENS_12float_e4m3_tEfNS_4arch4Sm90ELb1ELb0ELb0ELb0ELb0ELb0ELb0ELb1ELb1ELb0ELb0ELb0EEENS1_21CollectiveEpilogueFwdINS6_IJSA_SA_SB_EEES9_NS_10bfloat16_tESG_Li256ELb0ELb0ELb0ELb1EEENS1_30DynamicPersistentTileSchedulerILi256ELi128ELb0ELb0ELb1EEEEEEEEEvNT_6ParamsE:
[----:B------:R-:W-:Y:S01]  /*0000*/  LDC R1, c[0x0][0x37c] ;  /* 0x0000df00ff017b82 */ /* 0x000fe20000000800 */
[----:B------:R-:W-:Y:S05]  /*0010*/  EXIT ;  /* 0x000000000000794d */ /* 0x000fea0003800000 */
.L_x_7:
        /* <DEDUP_REMOVED lines=14> */
.L_x_17:


//--------------------- .text._ZN7cutlass13device_kernelIN5flash11enable_sm90INS1_16FlashAttnFwdSm90INS1_25CollectiveMainloopFwdSm90ILi2EN4cute5tupleIJNS5_1CILi1EEES8_S8_EEENS6_IJNS7_ILi128EEENS7_ILi160EEENS7_ILi192EEEEEELi128ENS_12float_e4m3_tEfNS_4arch4Sm90ELb1ELb0ELb0ELb1ELb0ELb0ELb0ELb1ELb1ELb0ELb0ELb0EEENS1_21CollectiveEpilogueFwdINS6_IJSA_SA_SB_EEES9_NS_10bfloat16_tESG_Li256ELb1ELb0ELb0ELb1EEENS1_36VarlenDynamicPersistentTileSchedulerILi128ELi160ELi256ELi128ELb0ELb0ELb1ELb1ELb1ELb1EEEEEEEEEvNT_6ParamsE --------------------------
	.section	.text._ZN7cutlass13device_kernelIN5flash11enable_sm90INS1_16FlashAttnFwdSm90INS1_25CollectiveMainloopFwdSm90ILi2EN4cute5tupleIJNS5_1CILi1EEES8_S8_EEENS6_IJNS7_ILi128EEENS7_ILi160EEENS7_ILi192EEEEEELi128ENS_12float_e4m3_tEfNS_4arch4Sm90ELb1ELb0ELb0ELb1ELb0ELb0ELb0ELb1ELb1ELb0ELb0ELb0EEENS1_21CollectiveEpilogueFwdINS6_IJSA_SA_SB_EEES9_NS_10bfloat16_tESG_Li256ELb1ELb0ELb0ELb1EEENS1_36VarlenDynamicPersistentTileSchedulerILi128ELi160ELi256ELi128ELb0ELb0ELb1ELb1ELb1ELb1EEEEEEEEEvNT_6ParamsE,"ax",@progbits
	.align	128
.text._ZN7cutlass13device_kernelIN5flash11enable_sm90INS1_16FlashAttnFwdSm90INS1_25CollectiveMainloopFwdSm90ILi2EN4cute5tupleIJNS5_1CILi1EEES8_S8_EEENS6_IJNS7_ILi128EEENS7_ILi160EEENS7_ILi192EEEEEELi128ENS_12float_e4m3_tEfNS_4arch4Sm90ELb1ELb0ELb0ELb1ELb0ELb0ELb0ELb1ELb1ELb0ELb0ELb0EEENS1_21CollectiveEpilogueFwdINS6_IJSA_SA_SB_EEES9_NS_10bfloat16_tESG_Li256ELb1ELb0ELb0ELb1EEENS1_36VarlenDynamicPersistentTileSchedulerILi128ELi160ELi256ELi128ELb0ELb0ELb1ELb1ELb1ELb1EEEEEEEEEvNT_6ParamsE:
        .type           _ZN7cutlass13device_kernelIN5flash11enable_sm90INS1_16FlashAttnFwdSm90INS1_25CollectiveMainloopFwdSm90ILi2EN4cute5tupleIJNS5_1CILi1EEES8_S8_EEENS6_IJNS7_ILi128EEENS7_ILi160EEENS7_ILi192EEEEEELi128ENS_12float_e4m3_tEfNS_4arch4Sm90ELb1ELb0ELb0ELb1ELb0ELb0ELb0ELb1ELb1ELb0ELb0ELb0EEENS1_21CollectiveEpilogueFwdINS6_IJSA_SA_SB_EEES9_NS_10bfloat16_tESG_Li256ELb1ELb0ELb0ELb1EEENS1_36VarlenDynamicPersistentTileSchedulerILi128ELi160ELi256ELi128ELb0ELb0ELb1ELb1ELb1ELb1EEEEEEEEEvNT_6ParamsE,@function
        .size           _ZN7cutlass13device_kernelIN5flash11enable_sm90INS1_16FlashAttnFwdSm90INS1_25CollectiveMainloopFwdSm90ILi2EN4cute5tupleIJNS5_1CILi1EEES8_S8_EEENS6_IJNS7_ILi128EEENS7_ILi160EEENS7_ILi192EEEEEELi128ENS_12float_e4m3_tEfNS_4arch4Sm90ELb1ELb0ELb0ELb1ELb0ELb0ELb0ELb1ELb1ELb0ELb0ELb0EEENS1_21CollectiveEpilogueFwdINS6_IJSA_SA_SB_EEES9_NS_10bfloat16_tESG_Li256ELb1ELb0ELb0ELb1EEENS1_36VarlenDynamicPersistentTileSchedulerILi128ELi160ELi256ELi128ELb0ELb0ELb1ELb1ELb1ELb1EEEEEEEEEvNT_6ParamsE,(.L_x_18 - _ZN7cutlass13device_kernelIN5flash11enable_sm90INS1_16FlashAttnFwdSm90INS1_25CollectiveMainloopFwdSm90ILi2EN4cute5tupleIJNS5_1CILi1EEES8_S8_EEENS6_IJNS7_ILi128EEENS7_ILi160EEENS7_ILi192EEEEEELi128ENS_12float_e4m3_tEfNS_4arch4Sm90ELb1ELb0ELb0ELb1ELb0ELb0ELb0ELb1ELb1ELb0ELb0ELb0EEENS1_21CollectiveEpilogueFwdINS6_IJSA_SA_SB_EEES9_NS_10bfloat16_tESG_Li256ELb1ELb0ELb0ELb1EEENS1_36VarlenDynamicPersistentTileSchedulerILi128ELi160ELi256ELi128ELb0ELb0ELb1ELb1ELb1ELb1EEEEEEEEEvNT_6ParamsE)
        .other          _ZN7cutlass13device_kernelIN5flash11enable_sm90INS1_16FlashAttnFwdSm90INS1_25CollectiveMainloopFwdSm90ILi2EN4cute5tupleIJNS5_1CILi1EEES8_S8_EEENS6_IJNS7_ILi128EEENS7_ILi160EEENS7_ILi192EEEEEELi128ENS_12float_e4m3_tEfNS_4arch4Sm90ELb1ELb0ELb0ELb1ELb0ELb0ELb0ELb1ELb1ELb0ELb0ELb0EEENS1_21CollectiveEpilogueFwdINS6_IJSA_SA_SB_EEES9_NS_10bfloat16_tESG_Li256ELb1ELb0ELb0ELb1EEENS1_36VarlenDynamicPersistentTileSchedulerILi128ELi160ELi256ELi128ELb0ELb0ELb1ELb1ELb1ELb1EEEEEEEEEvNT_6ParamsE,@"STO_CUDA_ENTRY STV_DEFAULT"
_ZN7cutlass13device_kernelIN5flash11enable_sm90INS1_16FlashAttnFwdSm90INS1_25CollectiveMainloopFwdSm90ILi2EN4cute5tupleIJNS5_1CILi1EEES8_S8_EEENS6_IJNS7_ILi128EEENS7_ILi160EEENS7_ILi192EEEEEELi128ENS_12float_e4m3_tEfNS_4arch4Sm90ELb1ELb0ELb0ELb1ELb0ELb0ELb0ELb1ELb1ELb0ELb0ELb0EEENS1_21CollectiveEpilogueFwdINS6_IJSA_SA_SB_EEES9_NS_10bfloat16_tESG_Li256ELb1ELb0ELb0ELb1EEENS1_36VarlenDynamicPersistentTileSchedulerILi128ELi160ELi256ELi128ELb0ELb0ELb1ELb1ELb1ELb1EEEEEEEEEvNT_6ParamsE:
[----:B------:R-:W-:Y:S01]  /*0000*/  LDC R1, c[0x0][0x37c] ;  /* 0x0000df00ff017b82 */ /* 0x000fe20000000800 */
[----:B------:R-:W-:Y:S05]  /*0010*/  EXIT ;  /* 0x000000000000794d */ /* 0x000fea0003800000 */
.L_x_8:
        /* <DEDUP_REMOVED lines=14> */
.L_x_18:


//--------------------- .text._ZN7cutlass13device_kernelIN5flash11enable_sm90INS1_16FlashAttnFwdSm90INS1_25CollectiveMainloopFwdSm90ILi2EN4cute5tupleIJNS5_1CILi1EEES8_S8_EEENS6_IJNS7_ILi128EEENS7_ILi160EEENS7_ILi192EEEEEELi128ENS_12float_e4m3_tEfNS_4arch4Sm90ELb1ELb0ELb0ELb1ELb0ELb1ELb0ELb1ELb1ELb0ELb0ELb0EEENS1_21CollectiveEpilogueFwdINS6_IJSA_SA_SB_EEES9_NS_10bfloat16_tESG_Li256ELb1ELb0ELb0ELb1EEENS1_36VarlenDynamicPersistentTileSchedulerILi128ELi160ELi256ELi128ELb0ELb0ELb1ELb1ELb1ELb1EEEEEEEEEvNT_6ParamsE --------------------------
	.section	.text._ZN7cutlass13device_kernelIN5flash11enable_sm90INS1_16FlashAttnFwdSm90INS1_25CollectiveMainloopFwdSm90ILi2EN4cute5tupleIJNS5_1CILi1EEES8_S8_EEENS6_IJNS7_ILi128EEENS7_ILi160EEENS7_ILi192EEEEEELi128ENS_12float_e4m3_tEfNS_4arch4Sm90ELb1ELb0ELb0ELb1ELb0ELb1ELb0ELb1ELb1ELb0ELb0ELb0EEENS1_21CollectiveEpilogueFwdINS6_IJSA_SA_SB_EEES9_NS_10bfloat16_tESG_Li256ELb1ELb0ELb0ELb1EEENS1_36VarlenDynamicPersistentTileSchedulerILi128ELi160ELi256ELi128ELb0ELb0ELb1ELb1ELb1ELb1EEEEEEEEEvNT_6ParamsE,"ax",@progbits
	.align	128
.text._ZN7cutlass13device_kernelIN5flash11enable_sm90INS1_16FlashAttnFwdSm90INS1_25CollectiveMainloopFwdSm90ILi2EN4cute5tupleIJNS5_1CILi1EEES8_S8_EEENS6_IJNS7_ILi128EEENS7_ILi160EEENS7_ILi192EEEEEELi128ENS_12float_e4m3_tEfNS_4arch4Sm90ELb1ELb0ELb0ELb1ELb0ELb1ELb0ELb1ELb1ELb0ELb0ELb0EEENS1_21CollectiveEpilogueFwdINS6_IJSA_SA_SB_EEES9_NS_10bfloat16_tESG_Li256ELb1ELb0ELb0ELb1EEENS1_36VarlenDynamicPersistentTileSchedulerILi128ELi160ELi256ELi128ELb0ELb0ELb1ELb1ELb1ELb1EEEEEEEEEvNT_6ParamsE:
        .type           _ZN7cutlass13device_kernelIN5flash11enable_sm90INS1_16FlashAttnFwdSm90INS1_25CollectiveMainloopFwdSm90ILi2EN4cute5tupleIJNS5_1CILi1EEES8_S8_EEENS6_IJNS7_ILi128EEENS7_ILi160EEENS7_ILi192EEEEEELi128ENS_12float_e4m3_tEfNS_4arch4Sm90ELb1ELb0ELb0ELb1ELb0ELb1ELb0ELb1ELb1ELb0ELb0ELb0EEENS1_21CollectiveEpilogueFwdINS6_IJSA_SA_SB_EEES9_NS_10bfloat16_tESG_Li256ELb1ELb0ELb0ELb1EEENS1_36VarlenDynamicPersistentTileSchedulerILi128ELi160ELi256ELi128ELb0ELb0ELb1ELb1ELb1ELb1EEEEEEEEEvNT_6ParamsE,@function
        .size           _ZN7cutlass13device_kernelIN5flash11enable_sm90INS1_16FlashAttnFwdSm90INS1_25CollectiveMainloopFwdSm90ILi2EN4cute5tupleIJNS5_1CILi1EEES8_S8_EEENS6_IJNS7_ILi128EEENS7_ILi160EEENS7_ILi192EEEEEELi128ENS_12float_e4m3_tEfNS_4arch4Sm90ELb1ELb0ELb0ELb1ELb0ELb1ELb0ELb1ELb1ELb0ELb0ELb0EEENS1_21CollectiveEpilogueFwdINS6_IJSA_SA_SB_EEES9_NS_10bfloat16_tESG_Li256ELb1ELb0ELb0ELb1EEENS1_36VarlenDynamicPersistentTileSchedulerILi128ELi160ELi256ELi128ELb0ELb0ELb1ELb1ELb1ELb1EEEEEEEEEvNT_6ParamsE,(.L_x_19 - _ZN7cutlass13device_kernelIN5flash11enable_sm90INS1_16FlashAttnFwdSm90INS1_25CollectiveMainloopFwdSm90ILi2EN4cute5tupleIJNS5_1CILi1EEES8_S8_EEENS6_IJNS7_ILi128EEENS7_ILi160EEENS7_ILi192EEEEEELi128ENS_12float_e4m3_tEfNS_4arch4Sm90ELb1ELb0ELb0ELb1ELb0ELb1ELb0ELb1ELb1ELb0ELb0ELb0EEENS1_21CollectiveEpilogueFwdINS6_IJSA_SA_SB_EEES9_NS_10bfloat16_tESG_Li256ELb1ELb0ELb0ELb1EEENS1_36VarlenDynamicPersistentTileSchedulerILi128ELi160ELi256ELi128ELb0ELb0ELb1ELb1ELb1ELb1EEEEEEEEEvNT_6ParamsE)
        .other          _ZN7cutlass13device_kernelIN5flash11enable_sm90INS1_16FlashAttnFwdSm90INS1_25CollectiveMainloopFwdSm90ILi2EN4cute5tupleIJNS5_1CILi1EEES8_S8_EEENS6_IJNS7_ILi128EEENS7_ILi160EEENS7_ILi192EEEEEELi128ENS_12float_e4m3_tEfNS_4arch4Sm90ELb1ELb0ELb0ELb1ELb0ELb1ELb0ELb1ELb1ELb0ELb0ELb0EEENS1_21CollectiveEpilogueFwdINS6_IJSA_SA_SB_EEES9_NS_10bfloat16_tESG_Li256ELb1ELb0ELb0ELb1EEENS1_36VarlenDynamicPersistentTileSchedulerILi128ELi160ELi256ELi128ELb0ELb0ELb1ELb1ELb1ELb1EEEEEEEEEvNT_6ParamsE,@"STO_CUDA_ENTRY STV_DEFAULT"
_ZN7cutlass13device_kernelIN5flash11enable_sm90INS1_16FlashAttnFwdSm90INS1_25CollectiveMainloopFwdSm90ILi2EN4cute5tupleIJNS5_1CILi1EEES8_S8_EEENS6_IJNS7_ILi128EEENS7_ILi160EEENS7_ILi192EEEEEELi128ENS_12float_e4m3_tEfNS_4arch4Sm90ELb1ELb0ELb0ELb1ELb0ELb1ELb0ELb1ELb1ELb0ELb0ELb0EEENS1_21CollectiveEpilogueFwdINS6_IJSA_SA_SB_EEES9_NS_10bfloat16_tESG_Li256ELb1ELb0ELb0ELb1EEENS1_36VarlenDynamicPersistentTileSchedulerILi128ELi160ELi256ELi128ELb0ELb0ELb1ELb1ELb1ELb1EEEEEEEEEvNT_6ParamsE:
[----:B------:R-:W-:Y:S01]  /*0000*/  LDC R1, c[0x0][0x37c] ;  /* 0x0000df00ff017b82 */ /* 0x000fe20000000800 */
[----:B------:R-:W-:Y:S05]  /*0010*/  EXIT ;  /* 0x000000000000794d */ /* 0x000fea0003800000 */
.L_x_9:
        /* <DEDUP_REMOVED lines=14> */
.L_x_19:


//--------------------- .nv.shared.reserved.0     --------------------------
	.section	.nv.shared.reserved.0,"aw",@nobits
	.weak		__nv_reservedSMEM_offset_0_alias
	.size		__nv_reservedSMEM_offset_0_alias, 0, 64
	.other		__nv_reservedSMEM_offset_0_alias,@"STO_CUDA_RESERVED_SHARED STV_DEFAULT"
__nv_reservedSMEM_offset_0_alias:
	.zero		0
	.zero		64


//--------------------- .nv.global                --------------------------
	.section	.nv.global,"aw",@nobits
.nv.global:
	.type		_ZN67_INTERNAL_c28cff71_31_flash_fwd_hdimdiff_e4m3_sm90_cu_21e1f8cb_36274cute1_E,@object
	.size		_ZN67_INTERNAL_c28cff71_31_flash_fwd_hdimdiff_e4m3_sm90_cu_21e1f8cb_36274cute1_E,(_ZN67_INTERNAL_c28cff71_31_flash_fwd_hdimdiff_e4m3_sm90_cu_21e1f8cb_36274cuda3std3__45__cpo6cbeginE - _ZN67_INTERNAL_c28cff71_31_flash_fwd_hdimdiff_e4m3_sm90_cu_21e1f8cb_36274cute1_E)
_ZN67_INTERNAL_c28cff71_31_flash_fwd_hdimdiff_e4m3_sm90_cu_21e1f8cb_36274cute1_E:
	.zero		1
	.type		_ZN67_INTERNAL_c28cff71_31_flash_fwd_hdimdiff_e4m3_sm90_cu_21e1f8cb_36274cuda3std3__45__cpo6cbeginE,@object
	.size		_ZN67_INTERNAL_c28cff71_31_flash_fwd_hdimdiff_e4m3_sm90_cu_21e1f8cb_36274cuda3std3__45__cpo6cbeginE,(_ZN67_INTERNAL_c28cff71_31_flash_fwd_hdimdiff_e4m3_sm90_cu_21e1f8cb_36274cuda3std3__48in_placeE - _ZN67_INTERNAL_c28cff71_31_flash_fwd_hdimdiff_e4m3_sm90_cu_21e1f8cb_36274cuda3std3__45__cpo6cbeginE)
_ZN67_INTERNAL_c28cff71_31_flash_fwd_hdimdiff_e4m3_sm90_cu_21e1f8cb_36274cuda3std3__45__cpo6cbeginE:
	.zero		1
	.type		_ZN67_INTERNAL_c28cff71_31_flash_fwd_hdimdiff_e4m3_sm90_cu_21e1f8cb_36274cuda3std3__48in_placeE,@object
	.size		_ZN67_INTERNAL_c28cff71_31_flash_fwd_hdimdiff_e4m3_sm90_cu_21e1f8cb_36274cuda3std3__48in_placeE,(_ZN67_INTERNAL_c28cff71_31_flash_fwd_hdimdiff_e4m3_sm90_cu_21e1f8cb_36274cuda3std6ranges3__45__cpo9iter_moveE - _ZN67_INTERNAL_c28cff71_31_flash_fwd_hdimdiff_e4m3_sm90_cu_21e1f8cb_36274cuda3std3__48in_placeE)
_ZN67_INTERNAL_c28cff71_31_flash_fwd_hdimdiff_e4m3_sm90_cu_21e1f8cb_36274cuda3std3__48in_placeE:
	.zero		1
	.type		_ZN67_INTERNAL_c28cff71_31_flash_fwd_hdimdiff_e4m3_sm90_cu_21e1f8cb_36274cuda3std6ranges3__45__cpo9iter_moveE,@object
	.size		_ZN67_INTERNAL_c28cff71_31_flash_fwd_hdimdiff_e4m3_sm90_cu_21e1f8cb_36274cuda3std6ranges3__45__cpo9iter_moveE,(_ZN67_INTERNAL_c28cff71_31_flash_fwd_hdimdiff_e4m3_sm90_cu_21e1f8cb_36274cuda3std3__45__cpo5beginE - _ZN67_INTERNAL_c28cff71_31_flash_fwd_hdimdiff_e4m3_sm90_cu_21e1f8cb_36274cuda3std6ranges3__45__cpo9iter_moveE)
_ZN67_INTERNAL_c28cff71_31_flash_fwd_hdimdiff_e4m3_sm90_cu_21e1f8cb_36274cuda3std6ranges3__45__cpo9iter_moveE:
	.zero		1
	.type		_ZN67_INTERNAL_c28cff71_31_flash_fwd_hdimdiff_e4m3_sm90_cu_21e1f8cb_36274cuda3std3__45__cpo5beginE,@object
	.size		_ZN67_INTERNAL_c28cff71_31_flash_fwd_hdimdiff_e4m3_sm90_cu_21e1f8cb_36274cuda3std3__45__cpo5beginE,(_ZN67_INTERNAL_c28cff71_31_flash_fwd_hdimdiff_e4m3_sm90_cu_21e1f8cb_36274cuda3std3__469_GLOBAL__N__c28cff71_31_flash_fwd_hdimdiff_e4m3_sm90_cu_21e1f8cb_36276ignoreE - _ZN67_INTERNAL_c28cff71_31_flash_fwd_hdimdiff_e4m3_sm90_cu_21e1f8cb_36274cuda3std3__45__cpo5beginE)
_ZN67_INTERNAL_c28cff71_31_flash_fwd_hdimdiff_e4m3_sm90_cu_21e1f8cb_36274cuda3std3__45__cpo5beginE:
	.zero		1
	.type		_ZN67_INTERNAL_c28cff71_31_flash_fwd_hdimdiff_e4m3_sm90_cu_21e1f8cb_36274cuda3std3__469_GLOBAL__N__c28cff71_31_flash_fwd_hdimdiff_e4m3_sm90_cu_21e1f8cb_36276ignoreE,@object
	.size		_ZN67_INTERNAL_c28cff71_31_flash_fwd_hdimdiff_e4m3_sm90_cu_21e1f8cb_36274cuda3std3__469_GLOBAL__N__c28cff71_31_flash_fwd_hdimdiff_e4m3_sm90_cu_21e1f8cb_36276ignoreE,(_ZN67_INTERNAL_c28cff71_31_flash_fwd_hdimdiff_e4m3_sm90_cu_21e1f8cb_36274cute7productE - _ZN67_INTERNAL_c28cff71_31_flash_fwd_hdimdiff_e4m3_sm90_cu_21e1f8cb_36274cuda3std3__469_GLOBAL__N__c28cff71_31_flash_fwd_hdimdiff_e4m3_sm90_cu_21e1f8cb_36276ignoreE)
_ZN67_INTERNAL_c28cff71_31_flash_fwd_hdimdiff_e4m3_sm90_cu_21e1f8cb_36274cuda3std3__469_GLOBAL__N__c28cff71_31_flash_fwd_hdimdiff_e4m3_sm90_cu_21e1f8cb_36276ignoreE:
	.zero		1
	.type		_ZN67_INTERNAL_c28cff71_31_flash_fwd_hdimdiff_e4m3_sm90_cu_21e1f8cb_36274cute7productE,@object
	.size		_ZN67_INTERNAL_c28cff71_31_flash_fwd_hdimdiff_e4m3_sm90_cu_21e1f8cb_36274cute7productE,(_ZN67_INTERNAL_c28cff71_31_flash_fwd_hdimdiff_e4m3_sm90_cu_21e1f8cb_36274cuda3std3__45__cpo3endE - _ZN67_INTERNAL_c28cff71_31_flash_fwd_hdimdiff_e4m3_sm90_cu_21e1f8cb_36274cute7productE)
_ZN67_INTERNAL_c28cff71_31_flash_fwd_hdimdiff_e4m3_sm90_cu_21e1f8cb_36274cute7productE:
	.zero		1
	.type		_ZN67_INTERNAL_c28cff71_31_flash_fwd_hdimdiff_e4m3_sm90_cu_21e1f8cb_36274cuda3std3__45__cpo3endE,@object
	.size		_ZN67_INTERNAL_c28cff71_31_flash_fwd_hdimdiff_e4m3_sm90_cu_21e1f8cb_36274cuda3std3__45__cpo3endE,(_ZN67_INTERNAL_c28cff71_31_flash_fwd_hdimdiff_e4m3_sm90_cu_21e1f8cb_36274cuda3std3__419piecewise_constructE - _ZN67_INTERNAL_c28cff71_31_flash_fwd_hdimdiff_e4m3_sm90_cu_21e1f8cb_36274cuda3std3__45__cpo3endE)
_ZN67_INTERNAL_c28cff71_31_flash_fwd_hdimdiff_e4m3_sm90_cu_21e1f8cb_36274cuda3std3__45__cpo3endE:
	.zero		1
	.type		_ZN67_INTERNAL_c28cff71_31_flash_fwd_hdimdiff_e4m3_sm90_cu_21e1f8cb_36274cuda3std3__419piecewise_constructE,@object
	.size		_ZN67_INTERNAL_c28cff71_31_flash_fwd_hdimdiff_e4m3_sm90_cu_21e1f8cb_36274cuda3std3__419piecewise_constructE,(_ZN67_INTERNAL_c28cff71_31_flash_fwd_hdimdiff_e4m3_sm90_cu_21e1f8cb_36274cuda3std3__45__cpo4cendE - _ZN67_INTERNAL_c28cff71_31_flash_fwd_hdimdiff_e4m3_sm90_cu_21e1f8cb_36274cuda3std3__419piecewise_constructE)
_ZN67_INTERNAL_c28cff71_31_flash_fwd_hdimdiff_e4m3_sm90_cu_21e1f8cb_36274cuda3std3__419piecewise_constructE:
	.zero		1
	.type		_ZN67_INTERNAL_c28cff71_31_flash_fwd_hdimdiff_e4m3_sm90_cu_21e1f8cb_36274cuda3std3__45__cpo4cendE,@object
	.size		_ZN67_INTERNAL_c28cff71_31_flash_fwd_hdimdiff_e4m3_sm90_cu_21e1f8cb_36274cuda3std3__45__cpo4cendE,(_ZN67_INTERNAL_c28cff71_31_flash_fwd_hdimdiff_e4m3_sm90_cu_21e1f8cb_36274cuda3std6ranges3__45__cpo4swapE - _ZN67_INTERNAL_c28cff71_31_flash_fwd_hdimdiff_e4m3_sm90_cu_21e1f8cb_36274cuda3std3__45__cpo4cendE)
_ZN67_INTERNAL_c28cff71_31_flash_fwd_hdimdiff_e4m3_sm90_cu_21e1f8cb_36274cuda3std3__45__cpo4cendE:
	.zero		1
	.type		_ZN67_INTERNAL_c28cff71_31_flash_fwd_hdimdiff_e4m3_sm90_cu_21e1f8cb_36274cuda3std6ranges3__45__cpo4swapE,@object
	.size		_ZN67_INTERNAL_c28cff71_31_flash_fwd_hdimdiff_e4m3_sm90_cu_21e1f8cb_36274cuda3std6ranges3__45__cpo4swapE,(.L_7 - _ZN67_INTERNAL_c28cff71_31_flash_fwd_hdimdiff_e4m3_sm90_cu_21e1f8cb_36274cuda3std6ranges3__45__cpo4swapE)
_ZN67_INTERNAL_c28cff71_31_flash_fwd_hdimdiff_e4m3_sm90_cu_21e1f8cb_36274cuda3std6ranges3__45__cpo4swapE:
	.zero		1
.L_7:


//--------------------- .nv.constant0._ZN7cutlass13device_kernelIN5flash11enable_sm90INS1_16FlashAttnFwdSm90INS1_25CollectiveMainloopFwdSm90ILi2EN4cute5tupleIJNS5_1CILi1EEES8_S8_EEENS6_IJNS7_ILi128EEENS7_ILi160EEENS7_ILi192EEEEEELi128ENS_12float_e4m3_tEfNS_4arch4Sm90ELb0ELb0ELb0ELb0ELb0ELb0ELb0ELb1ELb1ELb0ELb0ELb0EEENS1_21CollectiveEpilogueFwdINS6_IJSA_SA_SB_EEES9_NS_10bfloat16_tESG_Li256ELb0ELb0ELb0ELb1EEENS1_29StaticPersistentTileSchedulerILb0EEEEEEEEEvNT_6ParamsE --------------------------
	.section	.nv.constant0._ZN7cutlass13device_kernelIN5flash11enable_sm90INS1_16FlashAttnFwdSm90INS1_25CollectiveMainloopFwdSm90ILi2EN4cute5tupleIJNS5_1CILi1EEES8_S8_EEENS6_IJNS7_ILi128EEENS7_ILi160EEENS7_ILi192EEEEEELi128ENS_12float_e4m3_tEfNS_4arch4Sm90ELb0ELb0ELb0ELb0ELb0ELb0ELb0ELb1ELb1ELb0ELb0ELb0EEENS1_21CollectiveEpilogueFwdINS6_IJSA_SA_SB_EEES9_NS_10bfloat16_tESG_Li256ELb0ELb0ELb0ELb1EEENS1_29StaticPersistentTileSchedulerILb0EEEEEEEEEvNT_6ParamsE,"a",@progbits
	.sectionflags	@""
	.align	4
.nv.constant0._ZN7cutlass13device_kernelIN5flash11enable_sm90INS1_16FlashAttnFwdSm90INS1_25CollectiveMainloopFwdSm90ILi2EN4cute5tupleIJNS5_1CILi1EEES8_S8_EEENS6_IJNS7_ILi128EEENS7_ILi160EEENS7_ILi192EEEEEELi128ENS_12float_e4m3_tEfNS_4arch4Sm90ELb0ELb0ELb0ELb0ELb0ELb0ELb0ELb1ELb1ELb0ELb0ELb0EEENS1_21CollectiveEpilogueFwdINS6_IJSA_SA_SB_EEES9_NS_10bfloat16_tESG_Li256ELb0ELb0ELb0ELb1EEENS1_29StaticPersistentTileSchedulerILb0EEEEEEEEEvNT_6ParamsE:
	.zero		3840


//--------------------- .nv.constant0._ZN7cutlass13device_kernelIN5flash11enable_sm90INS1_16FlashAttnFwdSm90INS1_25CollectiveMainloopFwdSm90ILi2EN4cute5tupleIJNS5_1CILi2EEENS7_ILi1EEES9_EEENS6_IJNS7_ILi128EEENS7_ILi160EEENS7_ILi192EEEEEELi128ENS_12float_e4m3_tEfNS_4arch4Sm90ELb0ELb0ELb0ELb0ELb0ELb0ELb0ELb1ELb1ELb0ELb0ELb0EEENS1_21CollectiveEpilogueFwdINS6_IJSB_SB_SC_EEESA_NS_10bfloat16_tESH_Li256ELb0ELb0ELb0ELb1EEENS1_29StaticPersistentTileSchedulerILb0EEEEEEEEEvNT_6ParamsE --------------------------
	.section	.nv.constant0._ZN7cutlass13device_kernelIN5flash11enable_sm90INS1_16FlashAttnFwdSm90INS1_25CollectiveMainloopFwdSm90ILi2EN4cute5tupleIJNS5_1CILi2EEENS7_ILi1EEES9_EEENS6_IJNS7_ILi128EEENS7_ILi160EEENS7_ILi192EEEEEELi128ENS_12float_e4m3_tEfNS_4arch4Sm90ELb0ELb0ELb0ELb0ELb0ELb0ELb0ELb1ELb1ELb0ELb0ELb0EEENS1_21CollectiveEpilogueFwdINS6_IJSB_SB_SC_EEESA_NS_10bfloat16_tESH_Li256ELb0ELb0ELb0ELb1EEENS1_29StaticPersistentTileSchedulerILb0EEEEEEEEEvNT_6ParamsE,"a",@progbits
	.sectionflags	@""
	.align	4
.nv.constant0._ZN7cutlass13device_kernelIN5flash11enable_sm90INS1_16FlashAttnFwdSm90INS1_25CollectiveMainloopFwdSm90ILi2EN4cute5tupleIJNS5_1CILi2EEENS7_ILi1EEES9_EEENS6_IJNS7_ILi128EEENS7_ILi160EEENS7_ILi192EEEEEELi128ENS_12float_e4m3_tEfNS_4arch4Sm90ELb0ELb0ELb0ELb0ELb0ELb0ELb0ELb1ELb1ELb0ELb0ELb0EEENS1_21CollectiveEpilogueFwdINS6_IJSB_SB_SC_EEESA_NS_10bfloat16_tESH_Li256ELb0ELb0ELb0ELb1EEENS1_29StaticPersistentTileSchedulerILb0EEEEEEEEEvNT_6ParamsE:
	.zero		3840


//--------------------- .nv.constant0._ZN7cutlass13device_kernelIN5flash11enable_sm90INS1_16FlashAttnFwdSm90INS1_25CollectiveMainloopFwdSm90ILi2EN4cute5tupleIJNS5_1CILi1EEES8_S8_EEENS6_IJNS7_ILi128EEENS7_ILi160EEENS7_ILi192EEEEEELi128ENS_12float_e4m3_tEfNS_4arch4Sm90ELb0ELb0ELb0ELb1ELb0ELb0ELb0ELb1ELb1ELb0ELb0ELb0EEENS1_21CollectiveEpilogueFwdINS6_IJSA_SA_SB_EEES9_NS_10bfloat16_tESG_Li256ELb1ELb0ELb0ELb1EEENS1_36VarlenDynamicPersistentTileSchedulerILi128ELi160ELi256ELi128ELb0ELb0ELb1ELb0ELb1ELb1EEEEEEEEEvNT_6ParamsE --------------------------
	.section	.nv.constant0._ZN7cutlass13device_kernelIN5flash11enable_sm90INS1_16FlashAttnFwdSm90INS1_25CollectiveMainloopFwdSm90ILi2EN4cute5tupleIJNS5_1CILi1EEES8_S8_EEENS6_IJNS7_ILi128EEENS7_ILi160EEENS7_ILi192EEEEEELi128ENS_12float_e4m3_tEfNS_4arch4Sm90ELb0ELb0ELb0ELb1ELb0ELb0ELb0ELb1ELb1ELb0ELb0ELb0EEENS1_21CollectiveEpilogueFwdINS6_IJSA_SA_SB_EEES9_NS_10bfloat16_tESG_Li256ELb1ELb0ELb0ELb1EEENS1_36VarlenDynamicPersistentTileSchedulerILi128ELi160ELi256ELi128ELb0ELb0ELb1ELb0ELb1ELb1EEEEEEEEEvNT_6ParamsE,"a",@progbits
	.sectionflags	@""
	.align	4
.nv.constant0._ZN7cutlass13device_kernelIN5flash11enable_sm90INS1_16FlashAttnFwdSm90INS1_25CollectiveMainloopFwdSm90ILi2EN4cute5tupleIJNS5_1CILi1EEES8_S8_EEENS6_IJNS7_ILi128EEENS7_ILi160EEENS7_ILi192EEEEEELi128ENS_12float_e4m3_tEfNS_4arch4Sm90ELb0ELb0ELb0ELb1ELb0ELb0ELb0ELb1ELb1ELb0ELb0ELb0EEENS1_21CollectiveEpilogueFwdINS6_IJSA_SA_SB_EEES9_NS_10bfloat16_tESG_Li256ELb1ELb0ELb0ELb1EEENS1_36VarlenDynamicPersistentTileSchedulerILi128ELi160ELi256ELi128ELb0ELb0ELb1ELb0ELb1ELb1EEEEEEEEEvNT_6ParamsE:
	.zero		3456


//--------------------- .nv.constant0._ZN7cutlass13device_kernelIN5flash11enable_sm90INS1_16FlashAttnFwdSm90INS1_25CollectiveMainloopFwdSm90ILi2EN4cute5tupleIJNS5_1CILi1EEES8_S8_EEENS6_IJNS7_ILi128EEENS7_ILi160EEENS7_ILi192EEEEEELi128ENS_12float_e4m3_tEfNS_4arch4Sm90ELb0ELb0ELb0ELb1ELb0ELb1ELb0ELb1ELb1ELb0ELb0ELb0EEENS1_21CollectiveEpilogueFwdINS6_IJSA_SA_SB_EEES9_NS_10bfloat16_tESG_Li256ELb1ELb0ELb0ELb1EEENS1_36VarlenDynamicPersistentTileSchedulerILi128ELi160ELi256ELi128ELb0ELb0ELb1ELb0ELb1ELb1EEEEEEEEEvNT_6ParamsE --------------------------
	.section	.nv.constant0._ZN7cutlass13device_kernelIN5flash11enable_sm90INS1_16FlashAttnFwdSm90INS1_25CollectiveMainloopFwdSm90ILi2EN4cute5tupleIJNS5_1CILi1EEES8_S8_EEENS6_IJNS7_ILi128EEENS7_ILi160EEENS7_ILi192EEEEEELi128ENS_12float_e4m3_tEfNS_4arch4Sm90ELb0ELb0ELb0ELb1ELb0ELb1ELb0ELb1ELb1ELb0ELb0ELb0EEENS1_21CollectiveEpilogueFwdINS6_IJSA_SA_SB_EEES9_NS_10bfloat16_tESG_Li256ELb1ELb0ELb0ELb1EEENS1_36VarlenDynamicPersistentTileSchedulerILi128ELi160ELi256ELi128ELb0ELb0ELb1ELb0ELb1ELb1EEEEEEEEEvNT_6ParamsE,"a",@progbits
	.sectionflags	@""
	.align	4
.nv.constant0._ZN7cutlass13device_kernelIN5flash11enable_sm90INS1_16FlashAttnFwdSm90INS1_25CollectiveMainloopFwdSm90ILi2EN4cute5tupleIJNS5_1CILi1EEES8_S8_EEENS6_IJNS7_ILi128EEENS7_ILi160EEENS7_ILi192EEEEEELi128ENS_12float_e4m3_tEfNS_4arch4Sm90ELb0ELb0ELb0ELb1ELb0ELb1ELb0ELb1ELb1ELb0ELb0ELb0EEENS1_21CollectiveEpilogueFwdINS6_IJSA_SA_SB_EEES9_NS_10bfloat16_tESG_Li256ELb1ELb0ELb0ELb1EEENS1_36VarlenDynamicPersistentTileSchedulerILi128ELi160ELi256ELi128ELb0ELb0ELb1ELb0ELb1ELb1EEEEEEEEEvNT_6ParamsE:
	.zero		3456


//--------------------- .nv.constant0._ZN7cutlass13device_kernelIN5flash11enable_sm90INS1_16FlashAttnFwdSm90INS1_25CollectiveMainloopFwdSm90ILi2EN4cute5tupleIJNS5_1CILi1EEES8_S8_EEENS6_IJNS7_ILi128EEENS7_ILi160EEENS7_ILi192EEEEEELi128ENS_12float_e4m3_tEfNS_4arch4Sm90ELb0ELb1ELb0ELb0ELb0ELb0ELb0ELb1ELb1ELb0ELb0ELb0EEENS1_21CollectiveEpilogueFwdINS6_IJSA_SA_SB_EEES9_NS_10bfloat16_tESG_Li256ELb0ELb0ELb0ELb1EEENS1_30DynamicPersistentTileSchedulerILi256ELi128ELb0ELb0ELb1EEEEEEEEEvNT_6ParamsE --------------------------
	.section	.nv.constant0._ZN7cutlass13device_kernelIN5flash11enable_sm90INS1_16FlashAttnFwdSm90INS1_25CollectiveMainloopFwdSm90ILi2EN4cute5tupleIJNS5_1CILi1EEES8_S8_EEENS6_IJNS7_ILi128EEENS7_ILi160EEENS7_ILi192EEEEEELi128ENS_12float_e4m3_tEfNS_4arch4Sm90ELb0ELb1ELb0ELb0ELb0ELb0ELb0ELb1ELb1ELb0ELb0ELb0EEENS1_21CollectiveEpilogueFwdINS6_IJSA_SA_SB_EEES9_NS_10bfloat16_tESG_Li256ELb0ELb0ELb0ELb1EEENS1_30DynamicPersistentTileSchedulerILi256ELi128ELb0ELb0ELb1EEEEEEEEEvNT_6ParamsE,"a",@progbits
	.sectionflags	@""
	.align	4
.nv.constant0._ZN7cutlass13device_kernelIN5flash11enable_sm90INS1_16FlashAttnFwdSm90INS1_25CollectiveMainloopFwdSm90ILi2EN4cute5tupleIJNS5_1CILi1EEES8_S8_EEENS6_IJNS7_ILi128EEENS7_ILi160EEENS7_ILi192EEEEEELi128ENS_12float_e4m3_tEfNS_4arch4Sm90ELb0ELb1ELb0ELb0ELb0ELb0ELb0ELb1ELb1ELb0ELb0ELb0EEENS1_21CollectiveEpilogueFwdINS6_IJSA_SA_SB_EEES9_NS_10bfloat16_tESG_Li256ELb0ELb0ELb0ELb1EEENS1_30DynamicPersistentTileSchedulerILi256ELi128ELb0ELb0ELb1EEEEEEEEEvNT_6ParamsE:
	.zero		3840


//--------------------- .nv.constant0._ZN7cutlass13device_kernelIN5flash11enable_sm90INS1_16FlashAttnFwdSm90INS1_25CollectiveMainloopFwdSm90ILi2EN4cute5tupleIJNS5_1CILi1EEES8_S8_EEENS6_IJNS7_ILi128EEENS7_ILi160EEENS7_ILi192EEEEEELi128ENS_12float_e4m3_tEfNS_4arch4Sm90ELb0ELb1ELb0ELb1ELb0ELb0ELb0ELb1ELb1ELb0ELb0ELb0EEENS1_21CollectiveEpilogueFwdINS6_IJSA_SA_SB_EEES9_NS_10bfloat16_tESG_Li256ELb1ELb0ELb0ELb1EEENS1_36VarlenDynamicPersistentTileSchedulerILi128ELi160ELi256ELi128ELb0ELb0ELb1ELb1ELb0ELb1EEEEEEEEEvNT_6ParamsE --------------------------
	.section	.nv.constant0._ZN7cutlass13device_kernelIN5flash11enable_sm90INS1_16FlashAttnFwdSm90INS1_25CollectiveMainloopFwdSm90ILi2EN4cute5tupleIJNS5_1CILi1EEES8_S8_EEENS6_IJNS7_ILi128EEENS7_ILi160EEENS7_ILi192EEEEEELi128ENS_12float_e4m3_tEfNS_4arch4Sm90ELb0ELb1ELb0ELb1ELb0ELb0ELb0ELb1ELb1ELb0ELb0ELb0EEENS1_21CollectiveEpilogueFwdINS6_IJSA_SA_SB_EEES9_NS_10bfloat16_tESG_Li256ELb1ELb0ELb0ELb1EEENS1_36VarlenDynamicPersistentTileSchedulerILi128ELi160ELi256ELi128ELb0ELb0ELb1ELb1ELb0ELb1EEEEEEEEEvNT_6ParamsE,"a",@progbits
	.sectionflags	@""
	.align	4
.nv.constant0._ZN7cutlass13device_kernelIN5flash11enable_sm90INS1_16FlashAttnFwdSm90INS1_25CollectiveMainloopFwdSm90ILi2EN4cute5tupleIJNS5_1CILi1EEES8_S8_EEENS6_IJNS7_ILi128EEENS7_ILi160EEENS7_ILi192EEEEEELi128ENS_12float_e4m3_tEfNS_4arch4Sm90ELb0ELb1ELb0ELb1ELb0ELb0ELb0ELb1ELb1ELb0ELb0ELb0EEENS1_21CollectiveEpilogueFwdINS6_IJSA_SA_SB_EEES9_NS_10bfloat16_tESG_Li256ELb1ELb0ELb0ELb1EEENS1_36VarlenDynamicPersistentTileSchedulerILi128ELi160ELi256ELi128ELb0ELb0ELb1ELb1ELb0ELb1EEEEEEEEEvNT_6ParamsE:
	.zero		3456


//--------------------- .nv.constant0._ZN7cutlass13device_kernelIN5flash11enable_sm90INS1_16FlashAttnFwdSm90INS1_25CollectiveMainloopFwdSm90ILi2EN4cute5tupleIJNS5_1CILi1EEES8_S8_EEENS6_IJNS7_ILi128EEENS7_ILi160EEENS7_ILi192EEEEEELi128ENS_12float_e4m3_tEfNS_4arch4Sm90ELb0ELb1ELb0ELb1ELb0ELb1ELb0ELb1ELb1ELb0ELb0ELb0EEENS1_21CollectiveEpilogueFwdINS6_IJSA_SA_SB_EEES9_NS_10bfloat16_tESG_Li256ELb1ELb0ELb0ELb1EEENS1_36VarlenDynamicPersistentTileSchedulerILi128ELi160ELi256ELi128ELb0ELb0ELb1ELb1ELb0ELb1EEEEEEEEEvNT_6ParamsE --------------------------
	.section	.nv.constant0._ZN7cutlass13device_kernelIN5flash11enable_sm90INS1_16FlashAttnFwdSm90INS1_25CollectiveMainloopFwdSm90ILi2EN4cute5tupleIJNS5_1CILi1EEES8_S8_EEENS6_IJNS7_ILi128EEENS7_ILi160EEENS7_ILi192EEEEEELi128ENS_12float_e4m3_tEfNS_4arch4Sm90ELb0ELb1ELb0ELb1ELb0ELb1ELb0ELb1ELb1ELb0ELb0ELb0EEENS1_21CollectiveEpilogueFwdINS6_IJSA_SA_SB_EEES9_NS_10bfloat16_tESG_Li256ELb1ELb0ELb0ELb1EEENS1_36VarlenDynamicPersistentTileSchedulerILi128ELi160ELi256ELi128ELb0ELb0ELb1ELb1ELb0ELb1EEEEEEEEEvNT_6ParamsE,"a",@progbits
	.sectionflags	@""
	.align	4
.nv.constant0._ZN7cutlass13device_kernelIN5flash11enable_sm90INS1_16FlashAttnFwdSm90INS1_25CollectiveMainloopFwdSm90ILi2EN4cute5tupleIJNS5_1CILi1EEES8_S8_EEENS6_IJNS7_ILi128EEENS7_ILi160EEENS7_ILi192EEEEEELi128ENS_12float_e4m3_tEfNS_4arch4Sm90ELb0ELb1ELb0ELb1ELb0ELb1ELb0ELb1ELb1ELb0ELb0ELb0EEENS1_21CollectiveEpilogueFwdINS6_IJSA_SA_SB_EEES9_NS_10bfloat16_tESG_Li256ELb1ELb0ELb0ELb1EEENS1_36VarlenDynamicPersistentTileSchedulerILi128ELi160ELi256ELi128ELb0ELb0ELb1ELb1ELb0ELb1EEEEEEEEEvNT_6ParamsE:
	.zero		3456


//--------------------- .nv.constant0._ZN7cutlass13device_kernelIN5flash11enable_sm90INS1_16FlashAttnFwdSm90INS1_25CollectiveMainloopFwdSm90ILi2EN4cute5tupleIJNS5_1CILi1EEES8_S8_EEENS6_IJNS7_ILi128EEENS7_ILi160EEENS7_ILi192EEEEEELi128ENS_12float_e4m3_tEfNS_4arch4Sm90ELb1ELb0ELb0ELb0ELb0ELb0ELb0ELb1ELb1ELb0ELb0ELb0EEENS1_21CollectiveEpilogueFwdINS6_IJSA_SA_SB_EEES9_NS_10bfloat16_tESG_Li256ELb0ELb0ELb0ELb1EEENS1_30DynamicPersistentTileSchedulerILi256ELi128ELb0ELb0ELb1EEEEEEEEEvNT_6ParamsE --------------------------
	.section	.nv.constant0._ZN7cutlass13device_kernelIN5flash11enable_sm90INS1_16FlashAttnFwdSm90INS1_25CollectiveMainloopFwdSm90ILi2EN4cute5tupleIJNS5_1CILi1EEES8_S8_EEENS6_IJNS7_ILi128EEENS7_ILi160EEENS7_ILi192EEEEEELi128ENS_12float_e4m3_tEfNS_4arch4Sm90ELb1ELb0ELb0ELb0ELb0ELb0ELb0ELb1ELb1ELb0ELb0ELb0EEENS1_21CollectiveEpilogueFwdINS6_IJSA_SA_SB_EEES9_NS_10bfloat16_tESG_Li256ELb0ELb0ELb0ELb1EEENS1_30DynamicPersistentTileSchedulerILi256ELi128ELb0ELb0ELb1EEEEEEEEEvNT_6ParamsE,"a",@progbits
	.sectionflags	@""
	.align	4
.nv.constant0._ZN7cutlass13device_kernelIN5flash11enable_sm90INS1_16FlashAttnFwdSm90INS1_25CollectiveMainloopFwdSm90ILi2EN4cute5tupleIJNS5_1CILi1EEES8_S8_EEENS6_IJNS7_ILi128EEENS7_ILi160EEENS7_ILi192EEEEEELi128ENS_12float_e4m3_tEfNS_4arch4Sm90ELb1ELb0ELb0ELb0ELb0ELb0ELb0ELb1ELb1ELb0ELb0ELb0EEENS1_21CollectiveEpilogueFwdINS6_IJSA_SA_SB_EEES9_NS_10bfloat16_tESG_Li256ELb0ELb0ELb0ELb1EEENS1_30DynamicPersistentTileSchedulerILi256ELi128ELb0ELb0ELb1EEEEEEEEEvNT_6ParamsE:
	.zero		3840


//--------------------- .nv.constant0._ZN7cutlass13device_kernelIN5flash11enable_sm90INS1_16FlashAttnFwdSm90INS1_25CollectiveMainloopFwdSm90ILi2EN4cute5tupleIJNS5_1CILi1EEES8_S8_EEENS6_IJNS7_ILi128EEENS7_ILi160EEENS7_ILi192EEEEEELi128ENS_12float_e4m3_tEfNS_4arch4Sm90ELb1ELb0ELb0ELb1ELb0ELb0ELb0ELb1ELb1ELb0ELb0ELb0EEENS1_21CollectiveEpilogueFwdINS6_IJSA_SA_SB_EEES9_NS_10bfloat16_tESG_Li256ELb1ELb0ELb0ELb1EEENS1_36VarlenDynamicPersistentTileSchedulerILi128ELi160ELi256ELi128ELb0ELb0ELb1ELb1ELb1ELb1EEEEEEEEEvNT_6ParamsE --------------------------
	.section	.nv.constant0._ZN7cutlass13device_kernelIN5flash11enable_sm90INS1_16FlashAttnFwdSm90INS1_25CollectiveMainloopFwdSm90ILi2EN4cute5tupleIJNS5_1CILi1EEES8_S8_EEENS6_IJNS7_ILi128EEENS7_ILi160EEENS7_ILi192EEEEEELi128ENS_12float_e4m3_tEfNS_4arch4Sm90ELb1ELb0ELb0ELb1ELb0ELb0ELb0ELb1ELb1ELb0ELb0ELb0EEENS1_21CollectiveEpilogueFwdINS6_IJSA_SA_SB_EEES9_NS_10bfloat16_tESG_Li256ELb1ELb0ELb0ELb1EEENS1_36VarlenDynamicPersistentTileSchedulerILi128ELi160ELi256ELi128ELb0ELb0ELb1ELb1ELb1ELb1EEEEEEEEEvNT_6ParamsE,"a",@progbits
	.sectionflags	@""
	.align	4
.nv.constant0._ZN7cutlass13device_kernelIN5flash11enable_sm90INS1_16FlashAttnFwdSm90INS1_25CollectiveMainloopFwdSm90ILi2EN4cute5tupleIJNS5_1CILi1EEES8_S8_EEENS6_IJNS7_ILi128EEENS7_ILi160EEENS7_ILi192EEEEEELi128ENS_12float_e4m3_tEfNS_4arch4Sm90ELb1ELb0ELb0ELb1ELb0ELb0ELb0ELb1ELb1ELb0ELb0ELb0EEENS1_21CollectiveEpilogueFwdINS6_IJSA_SA_SB_EEES9_NS_10bfloat16_tESG_Li256ELb1ELb0ELb0ELb1EEENS1_36VarlenDynamicPersistentTileSchedulerILi128ELi160ELi256ELi128ELb0ELb0ELb1ELb1ELb1ELb1EEEEEEEEEvNT_6ParamsE:
	.zero		3456


//--------------------- .nv.constant0._ZN7cutlass13device_kernelIN5flash11enable_sm90INS1_16FlashAttnFwdSm90INS1_25CollectiveMainloopFwdSm90ILi2EN4cute5tupleIJNS5_1CILi1EEES8_S8_EEENS6_IJNS7_ILi128EEENS7_ILi160EEENS7_ILi192EEEEEELi128ENS_12float_e4m3_tEfNS_4arch4Sm90ELb1ELb0ELb0ELb1ELb0ELb1ELb0ELb1ELb1ELb0ELb0ELb0EEENS1_21CollectiveEpilogueFwdINS6_IJSA_SA_SB_EEES9_NS_10bfloat16_tESG_Li256ELb1ELb0ELb0ELb1EEENS1_36VarlenDynamicPersistentTileSchedulerILi128ELi160ELi256ELi128ELb0ELb0ELb1ELb1ELb1ELb1EEEEEEEEEvNT_6ParamsE --------------------------
	.section	.nv.constant0._ZN7cutlass13device_kernelIN5flash11enable_sm90INS1_16FlashAttnFwdSm90INS1_25CollectiveMainloopFwdSm90ILi2EN4cute5tupleIJNS5_1CILi1EEES8_S8_EEENS6_IJNS7_ILi128EEENS7_ILi160EEENS7_ILi192EEEEEELi128ENS_12float_e4m3_tEfNS_4arch4Sm90ELb1ELb0ELb0ELb1ELb0ELb1ELb0ELb1ELb1ELb0ELb0ELb0EEENS1_21CollectiveEpilogueFwdINS6_IJSA_SA_SB_EEES9_NS_10bfloat16_tESG_Li256ELb1ELb0ELb0ELb1EEENS1_36VarlenDynamicPersistentTileSchedulerILi128ELi160ELi256ELi128ELb0ELb0ELb1ELb1ELb1ELb1EEEEEEEEEvNT_6ParamsE,"a",@progbits
	.sectionflags	@""
	.align	4
.nv.constant0._ZN7cutlass13device_kernelIN5flash11enable_sm90INS1_16FlashAttnFwdSm90INS1_25CollectiveMainloopFwdSm90ILi2EN4cute5tupleIJNS5_1CILi1EEES8_S8_EEENS6_IJNS7_ILi128EEENS7_ILi160EEENS7_ILi192EEEEEELi128ENS_12float_e4m3_tEfNS_4arch4Sm90ELb1ELb0ELb0ELb1ELb0ELb1ELb0ELb1ELb1ELb0ELb0ELb0EEENS1_21CollectiveEpilogueFwdINS6_IJSA_SA_SB_EEES9_NS_10bfloat16_tESG_Li256ELb1ELb0ELb0ELb1EEENS1_36VarlenDynamicPersistentTileSchedulerILi128ELi160ELi256ELi128ELb0ELb0ELb1ELb1ELb1ELb1EEEEEEEEEvNT_6ParamsE:
	.zero		3456


//--------------------- SYMBOLS --------------------------

	.type		.nv.reservedSmem.offset0,@object
	.size		.nv.reservedSmem.offset0,0x4
